	.target	sm_100a

	.elftype	@"ET_EXEC"


//--------------------- .note.nv.tkinfo           --------------------------
	.section	.note.nv.tkinfo,"",@"SHT_NOTE"
	.sectionflags	@"SHF_NOTE_NV_TKINFO"
	.tkinfo
        /*0018*/ 	.word	0x00000002
        /*0030*/ 	.string	""
        /*0030*/ 	.string	"ptxas"
        /*0030*/ 	.string	"Cuda compilation tools, release 13.0, V13.0.88"
        /*0030*/ 	.string	"Build cuda_13.0.r13.0/compiler.36424714_0"
        /*0030*/ 	.string	"-arch sm_100a -m 64 "



//--------------------- .note.nv.cuinfo           --------------------------
	.section	.note.nv.cuinfo,"",@"SHT_NOTE"
	.sectionflags	@"SHF_NOTE_NV_CUINFO"
        /*0018*/ 	.short	0x0002
        /*001a*/ 	.short	0x0064
        /*001c*/ 	.short	0x0082
	.zero		2


//--------------------- .nv.info                  --------------------------
	.section	.nv.info,"",@"SHT_CUDA_INFO"
	.align	4


	//----- nvinfo : EIATTR_REGCOUNT
	.align		4
        /*0000*/ 	.byte	0x04, 0x2f
        /*0002*/ 	.short	(.L_20 - .L_19)
	.align		4
.L_19:
        /*0004*/ 	.word	index@(_ZN7cutlass13device_kernelINS_4gemm6kernel13GemmUniversalIN4cute5tupleIJiiiiEEENS1_10collective13CollectiveMmaINS1_35MainloopSm100TmaUmmaWarpSpecializedILi5ELi2ELi4ENS5_IJNS4_1CILi1EEESB_SB_EEEEENS5_IJNSA_ILi64EEENSA_ILi256EEENSA_ILi32EEEEEENS_12float_e4m3_tENS5_IJlSB_lEEESI_SJ_NS4_8TiledMMAINS4_8MMA_AtomIJNS4_10MMA_TraitsINS4_19SM100_MMA_F8F6F4_SSEJSI_SI_fSE_SF_NS4_17integral_constantINS4_4UMMA5MajorELSQ_0EEESR_NSO_INSP_7ScaleInELSS_0EEEST_EEEEEENS4_6LayoutISC_NS5_IJNSA_ILi0EEESX_SX_EEEEENS5_IJNS4_10UnderscoreES10_S10_EEEEENS4_13SM90_TMA_LOADENS4_14ComposedLayoutINS4_7SwizzleILi1ELi4ELi3EEENS4_18smem_ptr_flag_bitsILi8EEENSW_INS5_IJNSA_ILi8EEESG_EEENS5_IJSG_SB_EEEEEEEvNS4_8identityES13_S1D_vS1E_EENS_8epilogue10collective18CollectiveEpilogueINS1G_23Sm100TmaWarpSpecializedILi4ELi2ELi32ELb0ELb0EEEJSH_NS5_IJNSW_ISE_SB_EES1L_EEESI_SJ_SI_SJ_NS1G_6fusion15FusionCallbacksIS1K_NS1N_17LinearCombinationISI_fSI_fLNS_15FloatRoundStyleE2EEESH_S1M_JEEENS4_5SM1004TMEM4LOAD26SM100_TMEM_LOAD_16dp32b32xES13_NS14_INS15_ILi2ELi4ELi3EEES18_NSW_INS5_IJS19_SE_EEENS5_IJSE_SB_EEEEEEENS4_39AutoVectorizingCopyWithAssumedAlignmentILi128EEENS4_14SM90_TMA_STOREES21_S23_S23_EEEvvEEEEvNT_6ParamsE)
        /*0008*/ 	.word	0x00000079


	//----- nvinfo : EIATTR_FRAME_SIZE
	.align		4
.L_20:
        /*000c*/ 	.byte	0x04, 0x11
        /*000e*/ 	.short	(.L_22 - .L_21)
	.align		4
.L_21:
        /*0010*/ 	.word	index@($__internal_2_$__cuda_sm10x_tcgen05_guardrail_trap_unallocated_columns_being_dealloced)
        /*0014*/ 	.word	0x00000000


	//----- nvinfo : EIATTR_FRAME_SIZE
	.align		4
.L_22:
        /*0018*/ 	.byte	0x04, 0x11
        /*001a*/ 	.short	(.L_24 - .L_23)
	.align		4
.L_23:
        /*001c*/ 	.word	index@($__internal_1_$__cuda_sm10x_tcgen05_guardrail_trap_phase_invalid_during_alloc)
        /*0020*/ 	.word	0x00000000


	//----- nvinfo : EIATTR_FRAME_SIZE
	.align		4
.L_24:
        /*0024*/ 	.byte	0x04, 0x11
        /*0026*/ 	.short	(.L_26 - .L_25)
	.align		4
.L_25:
        /*0028*/ 	.word	index@($__internal_0_$__cuda_sm10x_tcgen05_guardrail_trap_col_being_dealloced_not_returned_by_alloc)
        /*002c*/ 	.word	0x00000000


	//----- nvinfo : EIATTR_FRAME_SIZE
	.align		4
.L_26:
        /*0030*/ 	.byte	0x04, 0x11
        /*0032*/ 	.short	(.L_28 - .L_27)
	.align		4
.L_27:
        /*0034*/ 	.word	index@(_ZN7cutlass13device_kernelINS_4gemm6kernel13GemmUniversalIN4cute5tupleIJiiiiEEENS1_10collective13CollectiveMmaINS1_35MainloopSm100TmaUmmaWarpSpecializedILi5ELi2ELi4ENS5_IJNS4_1CILi1EEESB_SB_EEEEENS5_IJNSA_ILi64EEENSA_ILi256EEENSA_ILi32EEEEEENS_12float_e4m3_tENS5_IJlSB_lEEESI_SJ_NS4_8TiledMMAINS4_8MMA_AtomIJNS4_10MMA_TraitsINS4_19SM100_MMA_F8F6F4_SSEJSI_SI_fSE_SF_NS4_17integral_constantINS4_4UMMA5MajorELSQ_0EEESR_NSO_INSP_7ScaleInELSS_0EEEST_EEEEEENS4_6LayoutISC_NS5_IJNSA_ILi0EEESX_SX_EEEEENS5_IJNS4_10UnderscoreES10_S10_EEEEENS4_13SM90_TMA_LOADENS4_14ComposedLayoutINS4_7SwizzleILi1ELi4ELi3EEENS4_18smem_ptr_flag_bitsILi8EEENSW_INS5_IJNSA_ILi8EEESG_EEENS5_IJSG_SB_EEEEEEEvNS4_8identityES13_S1D_vS1E_EENS_8epilogue10collective18CollectiveEpilogueINS1G_23Sm100TmaWarpSpecializedILi4ELi2ELi32ELb0ELb0EEEJSH_NS5_IJNSW_ISE_SB_EES1L_EEESI_SJ_SI_SJ_NS1G_6fusion15FusionCallbacksIS1K_NS1N_17LinearCombinationISI_fSI_fLNS_15FloatRoundStyleE2EEESH_S1M_JEEENS4_5SM1004TMEM4LOAD26SM100_TMEM_LOAD_16dp32b32xES13_NS14_INS15_ILi2ELi4ELi3EEES18_NSW_INS5_IJS19_SE_EEENS5_IJSE_SB_EEEEEEENS4_39AutoVectorizingCopyWithAssumedAlignmentILi128EEENS4_14SM90_TMA_STOREES21_S23_S23_EEEvvEEEEvNT_6ParamsE)
        /*0038*/ 	.word	0x00000000


	//----- nvinfo : EIATTR_MIN_STACK_SIZE
	.align		4
.L_28:
        /*003c*/ 	.byte	0x04, 0x12
        /*003e*/ 	.short	(.L_30 - .L_29)
	.align		4
.L_29:
        /*0040*/ 	.word	index@(_ZN7cutlass13device_kernelINS_4gemm6kernel13GemmUniversalIN4cute5tupleIJiiiiEEENS1_10collective13CollectiveMmaINS1_35MainloopSm100TmaUmmaWarpSpecializedILi5ELi2ELi4ENS5_IJNS4_1CILi1EEESB_SB_EEEEENS5_IJNSA_ILi64EEENSA_ILi256EEENSA_ILi32EEEEEENS_12float_e4m3_tENS5_IJlSB_lEEESI_SJ_NS4_8TiledMMAINS4_8MMA_AtomIJNS4_10MMA_TraitsINS4_19SM100_MMA_F8F6F4_SSEJSI_SI_fSE_SF_NS4_17integral_constantINS4_4UMMA5MajorELSQ_0EEESR_NSO_INSP_7ScaleInELSS_0EEEST_EEEEEENS4_6LayoutISC_NS5_IJNSA_ILi0EEESX_SX_EEEEENS5_IJNS4_10UnderscoreES10_S10_EEEEENS4_13SM90_TMA_LOADENS4_14ComposedLayoutINS4_7SwizzleILi1ELi4ELi3EEENS4_18smem_ptr_flag_bitsILi8EEENSW_INS5_IJNSA_ILi8EEESG_EEENS5_IJSG_SB_EEEEEEEvNS4_8identityES13_S1D_vS1E_EENS_8epilogue10collective18CollectiveEpilogueINS1G_23Sm100TmaWarpSpecializedILi4ELi2ELi32ELb0ELb0EEEJSH_NS5_IJNSW_ISE_SB_EES1L_EEESI_SJ_SI_SJ_NS1G_6fusion15FusionCallbacksIS1K_NS1N_17LinearCombinationISI_fSI_fLNS_15FloatRoundStyleE2EEESH_S1M_JEEENS4_5SM1004TMEM4LOAD26SM100_TMEM_LOAD_16dp32b32xES13_NS14_INS15_ILi2ELi4ELi3EEES18_NSW_INS5_IJS19_SE_EEENS5_IJSE_SB_EEEEEEENS4_39AutoVectorizingCopyWithAssumedAlignmentILi128EEENS4_14SM90_TMA_STOREES21_S23_S23_EEEvvEEEEvNT_6ParamsE)
        /*0044*/ 	.word	0x00000000
.L_30:


//--------------------- .nv.compat                --------------------------
	.section	.nv.compat,"",@"SHT_CUDA_COMPAT_INFO"
	.align	4
        /*0000*/ 	.byte	0x02, 0x09, 0x01, 0x00, 0x02, 0x02, 0x02, 0x00, 0x02, 0x05, 0x05, 0x00, 0x03, 0x07, 0x01, 0x01
        /*0010*/ 	.byte	0x02, 0x03, 0x01, 0x00, 0x02, 0x06, 0x01, 0x00, 0x04, 0x0b, 0x08, 0x00, 0x09, 0x00, 0x00, 0x00
        /*0020*/ 	.byte	0x00, 0x00, 0x00, 0x00


//--------------------- .nv.info._ZN7cutlass13device_kernelINS_4gemm6kernel13GemmUniversalIN4cute5tupleIJiiiiEEENS1_10collective13CollectiveMmaINS1_35MainloopSm100TmaUmmaWarpSpecializedILi5ELi2ELi4ENS5_IJNS4_1CILi1EEESB_SB_EEEEENS5_IJNSA_ILi64EEENSA_ILi256EEENSA_ILi32EEEEEENS_12float_e4m3_tENS5_IJlSB_lEEESI_SJ_NS4_8TiledMMAINS4_8MMA_AtomIJNS4_10MMA_TraitsINS4_19SM100_MMA_F8F6F4_SSEJSI_SI_fSE_SF_NS4_17integral_constantINS4_4UMMA5MajorELSQ_0EEESR_NSO_INSP_7ScaleInELSS_0EEEST_EEEEEENS4_6LayoutISC_NS5_IJNSA_ILi0EEESX_SX_EEEEENS5_IJNS4_10UnderscoreES10_S10_EEEEENS4_13SM90_TMA_LOADENS4_14ComposedLayoutINS4_7SwizzleILi1ELi4ELi3EEENS4_18smem_ptr_flag_bitsILi8EEENSW_INS5_IJNSA_ILi8EEESG_EEENS5_IJSG_SB_EEEEEEEvNS4_8identityES13_S1D_vS1E_EENS_8epilogue10collective18CollectiveEpilogueINS1G_23Sm100TmaWarpSpecializedILi4ELi2ELi32ELb0ELb0EEEJSH_NS5_IJNSW_ISE_SB_EES1L_EEESI_SJ_SI_SJ_NS1G_6fusion15FusionCallbacksIS1K_NS1N_17LinearCombinationISI_fSI_fLNS_15FloatRoundStyleE2EEESH_S1M_JEEENS4_5SM1004TMEM4LOAD26SM100_TMEM_LOAD_16dp32b32xES13_NS14_INS15_ILi2ELi4ELi3EEES18_NSW_INS5_IJS19_SE_EEENS5_IJSE_SB_EEEEEEENS4_39AutoVectorizingCopyWithAssumedAlignmentILi128EEENS4_14SM90_TMA_STOREES21_S23_S23_EEEvvEEEEvNT_6ParamsE --------------------------
	.section	.nv.info._ZN7cutlass13device_kernelINS_4gemm6kernel13GemmUniversalIN4cute5tupleIJiiiiEEENS1_10collective13CollectiveMmaINS1_35MainloopSm100TmaUmmaWarpSpecializedILi5ELi2ELi4ENS5_IJNS4_1CILi1EEESB_SB_EEEEENS5_IJNSA_ILi64EEENSA_ILi256EEENSA_ILi32EEEEEENS_12float_e4m3_tENS5_IJlSB_lEEESI_SJ_NS4_8TiledMMAINS4_8MMA_AtomIJNS4_10MMA_TraitsINS4_19SM100_MMA_F8F6F4_SSEJSI_SI_fSE_SF_NS4_17integral_constantINS4_4UMMA5MajorELSQ_0EEESR_NSO_INSP_7ScaleInELSS_0EEEST_EEEEEENS4_6LayoutISC_NS5_IJNSA_ILi0EEESX_SX_EEEEENS5_IJNS4_10UnderscoreES10_S10_EEEEENS4_13SM90_TMA_LOADENS4_14ComposedLayoutINS4_7SwizzleILi1ELi4ELi3EEENS4_18smem_ptr_flag_bitsILi8EEENSW_INS5_IJNSA_ILi8EEESG_EEENS5_IJSG_SB_EEEEEEEvNS4_8identityES13_S1D_vS1E_EENS_8epilogue10collective18CollectiveEpilogueINS1G_23Sm100TmaWarpSpecializedILi4ELi2ELi32ELb0ELb0EEEJSH_NS5_IJNSW_ISE_SB_EES1L_EEESI_SJ_SI_SJ_NS1G_6fusion15FusionCallbacksIS1K_NS1N_17LinearCombinationISI_fSI_fLNS_15FloatRoundStyleE2EEESH_S1M_JEEENS4_5SM1004TMEM4LOAD26SM100_TMEM_LOAD_16dp32b32xES13_NS14_INS15_ILi2ELi4ELi3EEES18_NSW_INS5_IJS19_SE_EEENS5_IJSE_SB_EEEEEEENS4_39AutoVectorizingCopyWithAssumedAlignmentILi128EEENS4_14SM90_TMA_STOREES21_S23_S23_EEEvvEEEEvNT_6ParamsE,"",@"SHT_CUDA_INFO"
	.sectionflags	@""
	.align	4


	//----- nvinfo : EIATTR_CUDA_API_VERSION
	.align		4
        /*0000*/ 	.byte	0x04, 0x37
        /*0002*/ 	.short	(.L_32 - .L_31)
.L_31:
        /*0004*/ 	.word	0x00000082


	//----- nvinfo : EIATTR_KPARAM_INFO
	.align		4
.L_32:
        /*0008*/ 	.byte	0x04, 0x17
        /*000a*/ 	.short	(.L_34 - .L_33)
.L_33:
        /*000c*/ 	.word	0x00000000
        /*0010*/ 	.short	0x0000
        /*0012*/ 	.short	0x0000
        /*0014*/ 	.byte	0x00, 0xf0, 0x01, 0x20


	//----- nvinfo : EIATTR_AT_ENTRY_FRAGMENTS
	.align		4
.L_34:
        /*0018*/ 	.byte	0x04, 0x4f
        /*001a*/ 	.short	(.L_36 - .L_35)


	//   ....[0]....
.L_35:
        /*001c*/ 	.word	0x00000006


	//----- nvinfo : EIATTR_RESERVED_SMEM_USED
	.align		4
.L_36:
        /*0020*/ 	.byte	0x01, 0x41
	.zero		2


	//----- nvinfo : EIATTR_SPARSE_MMA_MASK
	.align		4
        /*0024*/ 	.byte	0x03, 0x50
        /*0026*/ 	.short	0x0000


	//----- nvinfo : EIATTR_TCGEN05_1CTA_USED
	.align		4
        /*0028*/ 	.byte	0x01, 0x51
	.zero		2


	//----- nvinfo : EIATTR_MAXREG_COUNT
	.align		4
        /*002c*/ 	.byte	0x03, 0x1b
        /*002e*/ 	.short	0x00ff


	//----- nvinfo : EIATTR_NUM_BARRIERS
	.align		4
        /*0030*/ 	.byte	0x02, 0x4c
        /*0032*/ 	.byte	0x07
	.zero		1


	//----- nvinfo : EIATTR_EXTERNS
	.align		4
        /*0034*/ 	.byte	0x04, 0x0f
        /*0036*/ 	.short	(.L_38 - .L_37)


	//   ....[0]....
	.align		4
.L_37:
        /*0038*/ 	.word	index@(__assertfail)


	//----- nvinfo : EIATTR_MERCURY_ISA_VERSION
	.align		4
.L_38:
        /*003c*/ 	.byte	0x03, 0x5f
        /*003e*/ 	.short	0x0101


	//----- nvinfo : EIATTR_INT_WARP_WIDE_INSTR_OFFSETS
	.align		4
        /*0040*/ 	.byte	0x04, 0x31
        /*0042*/ 	.short	(.L_40 - .L_39)


	//   ....[0]....
.L_39:
        /*0044*/ 	.word	0x00001e00


	//   ....[1]....
        /*0048*/ 	.word	0x000037e0


	//   ....[2]....
        /*004c*/ 	.word	0x00003810


	//   ....[3]....
        /*0050*/ 	.word	0x00003860


	//   ....[4]....
        /*0054*/ 	.word	0x00004180


	//   ....[5]....
        /*0058*/ 	.word	0x000041e0


	//   ....[6]....
        /*005c*/ 	.word	0x000042c0


	//   ....[7]....
        /*0060*/ 	.word	0x00004330


	//   ....[8]....
        /*0064*/ 	.word	0x00004440


	//   ....[9]....
        /*0068*/ 	.word	0x000044d0


	//   ....[10]....
        /*006c*/ 	.word	0x000046a0


	//   ....[11]....
        /*0070*/ 	.word	0x00004800


	//----- nvinfo : EIATTR_COOP_GROUP_MASK_REGIDS
	.align		4
.L_40:
        /*0074*/ 	.byte	0x04, 0x29
        /*0076*/ 	.short	(.L_42 - .L_41)


	//   ....[0]....
.L_41:
        /*0078*/ 	.word	0xffffffff


	//   ....[1]....
        /*007c*/ 	.word	0xffffffff


	//   ....[2]....
        /*0080*/ 	.word	0xffffffff


	//   ....[3]....
        /*0084*/ 	.word	0xffffffff


	//   ....[4]....
        /*0088*/ 	.word	0xffffffff


	//   ....[5]....
        /*008c*/ 	.word	0xffffffff


	//   ....[6]....
        /*0090*/ 	.word	0xffffffff


	//   ....[7]....
        /*0094*/ 	.word	0xffffffff


	//   ....[8]....
        /*0098*/ 	.word	0xffffffff


	//   ....[9]....
        /*009c*/ 	.word	0xffffffff


	//   ....[10]....
        /*00a0*/ 	.word	0xffffffff


	//   ....[11]....
        /*00a4*/ 	.word	0xffffffff


	//   ....[12]....
        /*00a8*/ 	.word	0xffffffff


	//----- nvinfo : EIATTR_COOP_GROUP_INSTR_OFFSETS
	.align		4
.L_42:
        /*00ac*/ 	.byte	0x04, 0x28
        /*00ae*/ 	.short	(.L_44 - .L_43)


	//   ....[0]....
.L_43:
        /*00b0*/ 	.word	0x00000090


	//   ....[1]....
        /*00b4*/ 	.word	0x000004d0


	//   ....[2]....
        /*00b8*/ 	.word	0x00000660


	//   ....[3]....
        /*00bc*/ 	.word	0x00000800


	//   ....[4]....
        /*00c0*/ 	.word	0x00000900


	//   ....[5]....
        /*00c4*/ 	.word	0x00000a70


	//   ....[6]....
        /*00c8*/ 	.word	0x00000c10


	//   ....[7]....
        /*00cc*/ 	.word	0x00001ce0


	//   ....[8]....
        /*00d0*/ 	.word	0x00002b50


	//   ....[9]....
        /*00d4*/ 	.word	0x00002d60


	//   ....[10]....
        /*00d8*/ 	.word	0x00002d90


	//   ....[11]....
        /*00dc*/ 	.word	0x000036d0


	//   ....[12]....
        /*00e0*/ 	.word	0x00003900


	//----- nvinfo : EIATTR_VRC_CTA_INIT_COUNT
	.align		4
.L_44:
        /*00e4*/ 	.byte	0x02, 0x4a
        /*00e6*/ 	.byte	0x80
	.zero		1


	//----- nvinfo : EIATTR_SYSCALL_OFFSETS
	.align		4
        /*00e8*/ 	.byte	0x04, 0x46
        /*00ea*/ 	.short	(.L_46 - .L_45)


	//   ....[0]....
.L_45:
        /*00ec*/ 	.word	0x00005280


	//   ....[1]....
        /*00f0*/ 	.word	0x000053c0


	//   ....[2]....
        /*00f4*/ 	.word	0x00005bc0


	//   ....[3]....
        /*00f8*/ 	.word	0x00006960


	//   ....[4]....
        /*00fc*/ 	.word	0x000076c0


	//   ....[5]....
        /*0100*/ 	.word	0x00008450


	//----- nvinfo : EIATTR_MBARRIER_INSTR_OFFSETS
	.align		4
.L_46:
        /*0104*/ 	.byte	0x04, 0x39
        /*0106*/ 	.short	(.L_48 - .L_47)


	//   ....[0]....
.L_47:
        /*0108*/ 	.word	0x000005b0
        /*010c*/ 	.word	0x000000ff
        /*0110*/ 	.word	0x00000000
        /*0114*/ 	.short	0x0100
        /*0116*/ 	.byte	0x05
	.zero		1


	//   ....[1]....
        /*0118*/ 	.word	0x000005c0
        /*011c*/ 	.word	0x000000ff
        /*0120*/ 	.word	0x00000028
        /*0124*/ 	.short	0x0100
        /*0126*/ 	.byte	0x05
	.zero		1


	//   ....[2]....
        /*0128*/ 	.word	0x000005d0
        /*012c*/ 	.word	0x000000ff
        /*0130*/ 	.word	0x00000008
        /*0134*/ 	.short	0x0100
        /*0136*/ 	.byte	0x05
	.zero		1


	//   ....[3]....
        /*0138*/ 	.word	0x000005e0
        /*013c*/ 	.word	0x000000ff
        /*0140*/ 	.word	0x00000030
        /*0144*/ 	.short	0x0100
        /*0146*/ 	.byte	0x05
	.zero		1


	//   ....[4]....
        /*0148*/ 	.word	0x000005f0
        /*014c*/ 	.word	0x000000ff
        /*0150*/ 	.word	0x00000010
        /*0154*/ 	.short	0x0100
        /*0156*/ 	.byte	0x05
	.zero		1


	//   ....[5]....
        /*0158*/ 	.word	0x00000600
        /*015c*/ 	.word	0x000000ff
        /*0160*/ 	.word	0x00000038
        /*0164*/ 	.short	0x0100
        /*0166*/ 	.byte	0x05
	.zero		1


	//   ....[6]....
        /*0168*/ 	.word	0x00000610
        /*016c*/ 	.word	0x000000ff
        /*0170*/ 	.word	0x00000018
        /*0174*/ 	.short	0x0100
        /*0176*/ 	.byte	0x05
	.zero		1


	//   ....[7]....
        /*0178*/ 	.word	0x00000620
        /*017c*/ 	.word	0x000000ff
        /*0180*/ 	.word	0x00000040
        /*0184*/ 	.short	0x0100
        /*0186*/ 	.byte	0x05
	.zero		1


	//   ....[8]....
        /*0188*/ 	.word	0x00000630
        /*018c*/ 	.word	0x000000ff
        /*0190*/ 	.word	0x00000020
        /*0194*/ 	.short	0x0100
        /*0196*/ 	.byte	0x05
	.zero		1


	//   ....[9]....
        /*0198*/ 	.word	0x00000640
        /*019c*/ 	.word	0x000000ff
        /*01a0*/ 	.word	0x00000048
        /*01a4*/ 	.short	0x0100
        /*01a6*/ 	.byte	0x05
	.zero		1


	//   ....[10]....
        /*01a8*/ 	.word	0x00000770
        /*01ac*/ 	.word	0x000000ff
        /*01b0*/ 	.word	0x00000050
        /*01b4*/ 	.short	0x0100
        /*01b6*/ 	.byte	0x07
	.zero		1


	//   ....[11]....
        /*01b8*/ 	.word	0x00000780
        /*01bc*/ 	.word	0x000000ff
        /*01c0*/ 	.word	0x00000070
        /*01c4*/ 	.short	0x0100
        /*01c6*/ 	.byte	0x07
	.zero		1


	//   ....[12]....
        /*01c8*/ 	.word	0x00000790
        /*01cc*/ 	.word	0x000000ff
        /*01d0*/ 	.word	0x00000058
        /*01d4*/ 	.short	0x0100
        /*01d6*/ 	.byte	0x07
	.zero		1


	//   ....[13]....
        /*01d8*/ 	.word	0x000007a0
        /*01dc*/ 	.word	0x000000ff
        /*01e0*/ 	.word	0x00000078
        /*01e4*/ 	.short	0x0100
        /*01e6*/ 	.byte	0x07
	.zero		1


	//   ....[14]....
        /*01e8*/ 	.word	0x000007b0
        /*01ec*/ 	.word	0x000000ff
        /*01f0*/ 	.word	0x00000060
        /*01f4*/ 	.short	0x0100
        /*01f6*/ 	.byte	0x07
	.zero		1


	//   ....[15]....
        /*01f8*/ 	.word	0x000007c0
        /*01fc*/ 	.word	0x000000ff
        /*0200*/ 	.word	0x00000080
        /*0204*/ 	.short	0x0100
        /*0206*/ 	.byte	0x07
	.zero		1


	//   ....[16]....
        /*0208*/ 	.word	0x000007d0
        /*020c*/ 	.word	0x000000ff
        /*0210*/ 	.word	0x00000068
        /*0214*/ 	.short	0x0100
        /*0216*/ 	.byte	0x07
	.zero		1


	//   ....[17]....
        /*0218*/ 	.word	0x000007e0
        /*021c*/ 	.word	0x000000ff
        /*0220*/ 	.word	0x00000088
        /*0224*/ 	.short	0x0100
        /*0226*/ 	.byte	0x07
	.zero		1


	//   ....[18]....
        /*0228*/ 	.word	0x000008d0
        /*022c*/ 	.word	0x000000ff
        /*0230*/ 	.word	0x00000090
        /*0234*/ 	.short	0x0100
        /*0236*/ 	.byte	0x05
	.zero		1


	//   ....[19]....
        /*0238*/ 	.word	0x000008e0
        /*023c*/ 	.word	0x000000ff
        /*0240*/ 	.word	0x00000098
        /*0244*/ 	.short	0x0100
        /*0246*/ 	.byte	0x05
	.zero		1


	//   ....[20]....
        /*0248*/ 	.word	0x00000a20
        /*024c*/ 	.word	0x000000ff
        /*0250*/ 	.word	0x000000a0
        /*0254*/ 	.short	0x0100
        /*0256*/ 	.byte	0x05
	.zero		1


	//   ....[21]....
        /*0258*/ 	.word	0x00000a30
        /*025c*/ 	.word	0x000000ff
        /*0260*/ 	.word	0x000000b0
        /*0264*/ 	.short	0x0100
        /*0266*/ 	.byte	0x05
	.zero		1


	//   ....[22]....
        /*0268*/ 	.word	0x00000a40
        /*026c*/ 	.word	0x000000ff
        /*0270*/ 	.word	0x000000a8
        /*0274*/ 	.short	0x0100
        /*0276*/ 	.byte	0x05
	.zero		1


	//   ....[23]....
        /*0278*/ 	.word	0x00000a50
        /*027c*/ 	.word	0x000000ff
        /*0280*/ 	.word	0x000000b8
        /*0284*/ 	.short	0x0100
        /*0286*/ 	.byte	0x05
	.zero		1


	//   ....[24]....
        /*0288*/ 	.word	0x00000b80
        /*028c*/ 	.word	0x000000ff
        /*0290*/ 	.word	0x000000c0
        /*0294*/ 	.short	0x0100
        /*0296*/ 	.byte	0x07
	.zero		1


	//   ....[25]....
        /*0298*/ 	.word	0x00000b90
        /*029c*/ 	.word	0x000000ff
        /*02a0*/ 	.word	0x000000e0
        /*02a4*/ 	.short	0x0100
        /*02a6*/ 	.byte	0x07
	.zero		1


	//   ....[26]....
        /*02a8*/ 	.word	0x00000ba0
        /*02ac*/ 	.word	0x000000ff
        /*02b0*/ 	.word	0x000000c8
        /*02b4*/ 	.short	0x0100
        /*02b6*/ 	.byte	0x07
	.zero		1


	//   ....[27]....
        /*02b8*/ 	.word	0x00000bb0
        /*02bc*/ 	.word	0x000000ff
        /*02c0*/ 	.word	0x000000e8
        /*02c4*/ 	.short	0x0100
        /*02c6*/ 	.byte	0x07
	.zero		1


	//   ....[28]....
        /*02c8*/ 	.word	0x00000bc0
        /*02cc*/ 	.word	0x000000ff
        /*02d0*/ 	.word	0x000000d0
        /*02d4*/ 	.short	0x0100
        /*02d6*/ 	.byte	0x07
	.zero		1


	//   ....[29]....
        /*02d8*/ 	.word	0x00000bd0
        /*02dc*/ 	.word	0x000000ff
        /*02e0*/ 	.word	0x000000f0
        /*02e4*/ 	.short	0x0100
        /*02e6*/ 	.byte	0x07
	.zero		1


	//   ....[30]....
        /*02e8*/ 	.word	0x00000be0
        /*02ec*/ 	.word	0x000000ff
        /*02f0*/ 	.word	0x000000d8
        /*02f4*/ 	.short	0x0100
        /*02f6*/ 	.byte	0x07
	.zero		1


	//   ....[31]....
        /*02f8*/ 	.word	0x00000bf0
        /*02fc*/ 	.word	0x000000ff
        /*0300*/ 	.word	0x000000f8
        /*0304*/ 	.short	0x0100
        /*0306*/ 	.byte	0x07
	.zero		1


	//   ....[32]....
        /*0308*/ 	.word	0x00000ce0
        /*030c*/ 	.word	0x000000ff
        /*0310*/ 	.word	0x00000100
        /*0314*/ 	.short	0x0100
        /*0316*/ 	.byte	0x05
	.zero		1


	//   ....[33]....
        /*0318*/ 	.word	0x00000cf0
        /*031c*/ 	.word	0x000000ff
        /*0320*/ 	.word	0x00000110
        /*0324*/ 	.short	0x0100
        /*0326*/ 	.byte	0x05
	.zero		1


	//   ....[34]....
        /*0328*/ 	.word	0x00000d00
        /*032c*/ 	.word	0x000000ff
        /*0330*/ 	.word	0x00000108
        /*0334*/ 	.short	0x0100
        /*0336*/ 	.byte	0x05
	.zero		1


	//   ....[35]....
        /*0338*/ 	.word	0x00000d10
        /*033c*/ 	.word	0x000000ff
        /*0340*/ 	.word	0x00000118
        /*0344*/ 	.short	0x0100
        /*0346*/ 	.byte	0x05
	.zero		1


	//   ....[36]....
        /*0348*/ 	.word	0x000015e0
        /*034c*/ 	.word	0x00000002
        /*0350*/ 	.word	0x00000110
        /*0354*/ 	.short	0x010a
        /*0356*/ 	.byte	0xff
	.zero		1


	//   ....[37]....
        /*0358*/ 	.word	0x00001610
        /*035c*/ 	.word	0x00000002
        /*0360*/ 	.word	0x00000100
        /*0364*/ 	.short	0x0101
        /*0366*/ 	.byte	0xff
	.zero		1


	//   ....[38]....
        /*0368*/ 	.word	0x000016e0
        /*036c*/ 	.word	0x000000ff
        /*0370*/ 	.word	0x00000028
        /*0374*/ 	.short	0x010a
        /*0376*/ 	.byte	0x08
	.zero		1


	//   ....[39]....
        /*0378*/ 	.word	0x00001780
        /*037c*/ 	.word	0x000000ff
        /*0380*/ 	.word	0x00000028
        /*0384*/ 	.short	0x010a
        /*0386*/ 	.byte	0x21
	.zero		1


	//   ....[40]....
        /*0388*/ 	.word	0x000018d0
        /*038c*/ 	.word	0x000000ff
        /*0390*/ 	.word	0x00000028
        /*0394*/ 	.short	0x010a
        /*0396*/ 	.byte	0x08
	.zero		1


	//   ....[41]....
        /*0398*/ 	.word	0x000019e0
        /*039c*/ 	.word	0x000000ff
        /*03a0*/ 	.word	0x00000098
        /*03a4*/ 	.short	0x0101
        /*03a6*/ 	.byte	0x04
	.zero		1


	//   ....[42]....
        /*03a8*/ 	.word	0x00001a00
        /*03ac*/ 	.word	0x000000ff
        /*03b0*/ 	.word	0x00000028
        /*03b4*/ 	.short	0x010a
        /*03b6*/ 	.byte	0x08
	.zero		1


	//   ....[43]....
        /*03b8*/ 	.word	0x00001a80
        /*03bc*/ 	.word	0x000000ff
        /*03c0*/ 	.word	0x00000028
        /*03c4*/ 	.short	0x010a
        /*03c6*/ 	.byte	0x11
	.zero		1


	//   ....[44]....
        /*03c8*/ 	.word	0x00001bd0
        /*03cc*/ 	.word	0x000000ff
        /*03d0*/ 	.word	0x00000028
        /*03d4*/ 	.short	0x010a
        /*03d6*/ 	.byte	0x08
	.zero		1


	//   ....[45]....
        /*03d8*/ 	.word	0x00001d10
        /*03dc*/ 	.word	0x00000002
        /*03e0*/ 	.word	0x000000a0
        /*03e4*/ 	.short	0x010a
        /*03e6*/ 	.byte	0xff
	.zero		1


	//   ....[46]....
        /*03e8*/ 	.word	0x00001dd0
        /*03ec*/ 	.word	0x00000002
        /*03f0*/ 	.word	0x00000000
        /*03f4*/ 	.short	0x0101
        /*03f6*/ 	.byte	0xff
	.zero		1


	//   ....[47]....
        /*03f8*/ 	.word	0x00002330
        /*03fc*/ 	.word	0x000000ff
        /*0400*/ 	.word	0x00000000
        /*0404*/ 	.short	0x010a
        /*0406*/ 	.byte	0x05
	.zero		1


	//   ....[48]....
        /*0408*/ 	.word	0x000023c0
        /*040c*/ 	.word	0x000000ff
        /*0410*/ 	.word	0x00000000
        /*0414*/ 	.short	0x010a
        /*0416*/ 	.byte	0x05
	.zero		1


	//   ....[49]....
        /*0418*/ 	.word	0x00002450
        /*041c*/ 	.word	0x000000ff
        /*0420*/ 	.word	0x00000000
        /*0424*/ 	.short	0x010a
        /*0426*/ 	.byte	0x05
	.zero		1


	//   ....[50]....
        /*0428*/ 	.word	0x000024e0
        /*042c*/ 	.word	0x000000ff
        /*0430*/ 	.word	0x00000000
        /*0434*/ 	.short	0x010a
        /*0436*/ 	.byte	0x05
	.zero		1


	//   ....[51]....
        /*0438*/ 	.word	0x00002580
        /*043c*/ 	.word	0x00000000
        /*0440*/ 	.word	0x00000000
        /*0444*/ 	.short	0x010a
        /*0446*/ 	.byte	0xff
	.zero		1


	//   ....[52]....
        /*0448*/ 	.word	0x000026a0
        /*044c*/ 	.word	0x00000000
        /*0450*/ 	.word	0x00000100
        /*0454*/ 	.short	0x010a
        /*0456*/ 	.byte	0xff
	.zero		1


	//   ....[53]....
        /*0458*/ 	.word	0x00002710
        /*045c*/ 	.word	0x00000000
        /*0460*/ 	.word	0x00000000
        /*0464*/ 	.short	0x0101
        /*0466*/ 	.byte	0xff
	.zero		1


	//   ....[54]....
        /*0468*/ 	.word	0x00002730
        /*046c*/ 	.word	0x000000ff
        /*0470*/ 	.word	0x000000b0
        /*0474*/ 	.short	0x010a
        /*0476*/ 	.byte	0x05
	.zero		1


	//   ....[55]....
        /*0478*/ 	.word	0x00002850
        /*047c*/ 	.word	0x00000000
        /*0480*/ 	.word	0x000000a0
        /*0484*/ 	.short	0x010a
        /*0486*/ 	.byte	0xff
	.zero		1


	//   ....[56]....
        /*0488*/ 	.word	0x00002950
        /*048c*/ 	.word	0x00000000
        /*0490*/ 	.word	0x00000000
        /*0494*/ 	.short	0x0101
        /*0496*/ 	.byte	0xff
	.zero		1


	//   ....[57]....
        /*0498*/ 	.word	0x000029e0
        /*049c*/ 	.word	0x000000ff
        /*04a0*/ 	.word	0x000000b0
        /*04a4*/ 	.short	0x0106
        /*04a6*/ 	.byte	0x05
	.zero		1


	//   ....[58]....
        /*04a8*/ 	.word	0x00002a00
        /*04ac*/ 	.word	0x000000ff
        /*04b0*/ 	.word	0x000000b0
        /*04b4*/ 	.short	0x010a
        /*04b6*/ 	.byte	0x05
	.zero		1


	//   ....[59]....
        /*04b8*/ 	.word	0x00002a90
        /*04bc*/ 	.word	0x000000ff
        /*04c0*/ 	.word	0x000000b0
        /*04c4*/ 	.short	0x0106
        /*04c6*/ 	.byte	0x04
	.zero		1


	//   ....[60]....
        /*04c8*/ 	.word	0x00002ad0
        /*04cc*/ 	.word	0x00000000
        /*04d0*/ 	.word	0x000000b0
        /*04d4*/ 	.short	0x010a
        /*04d6*/ 	.byte	0xff
	.zero		1


	//   ....[61]....
        /*04d8*/ 	.word	0x00002fb0
        /*04dc*/ 	.word	0x00000000
        /*04e0*/ 	.word	0x000000a0
        /*04e4*/ 	.short	0x010a
        /*04e6*/ 	.byte	0xff
	.zero		1


	//   ....[62]....
        /*04e8*/ 	.word	0x000030b0
        /*04ec*/ 	.word	0x00000003
        /*04f0*/ 	.word	0x00000000
        /*04f4*/ 	.short	0x0101
        /*04f6*/ 	.byte	0xff
	.zero		1


	//   ....[63]....
        /*04f8*/ 	.word	0x000030c0
        /*04fc*/ 	.word	0x000000ff
        /*0500*/ 	.word	0x00000000
        /*0504*/ 	.short	0x010a
        /*0506*/ 	.byte	0x04
	.zero		1


	//   ....[64]....
        /*0508*/ 	.word	0x000030e0
        /*050c*/ 	.word	0x000000ff
        /*0510*/ 	.word	0x000000e0
        /*0514*/ 	.short	0x010a
        /*0516*/ 	.byte	0x09
	.zero		1


	//   ....[65]....
        /*0518*/ 	.word	0x00003220
        /*051c*/ 	.word	0x000000ff
        /*0520*/ 	.word	0x00000000
        /*0524*/ 	.short	0x010a
        /*0526*/ 	.byte	0x07
	.zero		1


	//   ....[66]....
        /*0528*/ 	.word	0x00003350
        /*052c*/ 	.word	0x000000ff
        /*0530*/ 	.word	0x00000000
        /*0534*/ 	.short	0x010a
        /*0536*/ 	.byte	0x04
	.zero		1


	//   ....[67]....
        /*0538*/ 	.word	0x00003500
        /*053c*/ 	.word	0x000000ff
        /*0540*/ 	.word	0x00000000
        /*0544*/ 	.short	0x010a
        /*0546*/ 	.byte	0x05
	.zero		1


	//   ....[68]....
        /*0548*/ 	.word	0x00003590
        /*054c*/ 	.word	0x000000ff
        /*0550*/ 	.word	0x00000000
        /*0554*/ 	.short	0x010a
        /*0556*/ 	.byte	0x05
	.zero		1


	//   ....[69]....
        /*0558*/ 	.word	0x00003620
        /*055c*/ 	.word	0x000000ff
        /*0560*/ 	.word	0x00000000
        /*0564*/ 	.short	0x010a
        /*0566*/ 	.byte	0x05
	.zero		1


	//   ....[70]....
        /*0568*/ 	.word	0x000036b0
        /*056c*/ 	.word	0x000000ff
        /*0570*/ 	.word	0x00000000
        /*0574*/ 	.short	0x010a
        /*0576*/ 	.byte	0x07
	.zero		1


	//   ....[71]....
        /*0578*/ 	.word	0x00003b30
        /*057c*/ 	.word	0x00000000
        /*0580*/ 	.word	0x000000a0
        /*0584*/ 	.short	0x010a
        /*0586*/ 	.byte	0xff
	.zero		1


	//   ....[72]....
        /*0588*/ 	.word	0x00003bf0
        /*058c*/ 	.word	0x00000000
        /*0590*/ 	.word	0x00000000
        /*0594*/ 	.short	0x0101
        /*0596*/ 	.byte	0xff
	.zero		1


	//   ....[73]....
        /*0598*/ 	.word	0x00003f10
        /*059c*/ 	.word	0x000000ff
        /*05a0*/ 	.word	0x00000098
        /*05a4*/ 	.short	0x010a
        /*05a6*/ 	.byte	0x07
	.zero		1


	//   ....[74]....
        /*05a8*/ 	.word	0x00004100
        /*05ac*/ 	.word	0x000000ff
        /*05b0*/ 	.word	0x00000070
        /*05b4*/ 	.short	0x010a
        /*05b6*/ 	.byte	0x07
	.zero		1


	//   ....[75]....
        /*05b8*/ 	.word	0x00004270
        /*05bc*/ 	.word	0x000000ff
        /*05c0*/ 	.word	0x00000050
        /*05c4*/ 	.short	0x010b
        /*05c6*/ 	.byte	0x07
	.zero		1


	//   ....[76]....
        /*05c8*/ 	.word	0x00004280
        /*05cc*/ 	.word	0x000000ff
        /*05d0*/ 	.word	0x00000000
        /*05d4*/ 	.short	0x0101
        /*05d6*/ 	.byte	0x08
	.zero		1


	//   ....[77]....
        /*05d8*/ 	.word	0x00004290
        /*05dc*/ 	.word	0x000000ff
        /*05e0*/ 	.word	0x00000078
        /*05e4*/ 	.short	0x010a
        /*05e6*/ 	.byte	0x07
	.zero		1


	//   ....[78]....
        /*05e8*/ 	.word	0x000043e0
        /*05ec*/ 	.word	0x000000ff
        /*05f0*/ 	.word	0x00000058
        /*05f4*/ 	.short	0x010b
        /*05f6*/ 	.byte	0x07
	.zero		1


	//   ....[79]....
        /*05f8*/ 	.word	0x000043f0
        /*05fc*/ 	.word	0x000000ff
        /*0600*/ 	.word	0x00000000
        /*0604*/ 	.short	0x0101
        /*0606*/ 	.byte	0x08
	.zero		1


	//   ....[80]....
        /*0608*/ 	.word	0x00004400
        /*060c*/ 	.word	0x000000ff
        /*0610*/ 	.word	0x00000080
        /*0614*/ 	.short	0x010a
        /*0616*/ 	.byte	0x07
	.zero		1


	//   ....[81]....
        /*0618*/ 	.word	0x00004580
        /*061c*/ 	.word	0x000000ff
        /*0620*/ 	.word	0x00000060
        /*0624*/ 	.short	0x010b
        /*0626*/ 	.byte	0x07
	.zero		1


	//   ....[82]....
        /*0628*/ 	.word	0x000045c0
        /*062c*/ 	.word	0x000000ff
        /*0630*/ 	.word	0x00000000
        /*0634*/ 	.short	0x0101
        /*0636*/ 	.byte	0x08
	.zero		1


	//   ....[83]....
        /*0638*/ 	.word	0x00004600
        /*063c*/ 	.word	0x000000ff
        /*0640*/ 	.word	0x00000088
        /*0644*/ 	.short	0x010a
        /*0646*/ 	.byte	0x07
	.zero		1


	//   ....[84]....
        /*0648*/ 	.word	0x00004840
        /*064c*/ 	.word	0x000000ff
        /*0650*/ 	.word	0x00000068
        /*0654*/ 	.short	0x010b
        /*0656*/ 	.byte	0x07
	.zero		1


	//   ....[85]....
        /*0658*/ 	.word	0x00004860
        /*065c*/ 	.word	0x000000ff
        /*0660*/ 	.word	0x00000000
        /*0664*/ 	.short	0x0101
        /*0666*/ 	.byte	0x0d
	.zero		1


	//   ....[86]....
        /*0668*/ 	.word	0x00004890
        /*066c*/ 	.word	0x000000ff
        /*0670*/ 	.word	0x00000070
        /*0674*/ 	.short	0x010a
        /*0676*/ 	.byte	0x07
	.zero		1


	//   ....[87]....
        /*0678*/ 	.word	0x000048b0
        /*067c*/ 	.word	0x000000ff
        /*0680*/ 	.word	0x00000078
        /*0684*/ 	.short	0x010a
        /*0686*/ 	.byte	0x07
	.zero		1


	//   ....[88]....
        /*0688*/ 	.word	0x000048d0
        /*068c*/ 	.word	0x000000ff
        /*0690*/ 	.word	0x00000080
        /*0694*/ 	.short	0x010a
        /*0696*/ 	.byte	0x07
	.zero		1


	//   ....[89]....
        /*0698*/ 	.word	0x00004910
        /*069c*/ 	.word	0x00000000
        /*06a0*/ 	.word	0x00000088
        /*06a4*/ 	.short	0x010a
        /*06a6*/ 	.byte	0xff
	.zero		1


	//   ....[90]....
        /*06a8*/ 	.word	0x00004c50
        /*06ac*/ 	.word	0x00000000
        /*06b0*/ 	.word	0x000000a0
        /*06b4*/ 	.short	0x010a
        /*06b6*/ 	.byte	0xff
	.zero		1


	//   ....[91]....
        /*06b8*/ 	.word	0x00004d60
        /*06bc*/ 	.word	0x00000000
        /*06c0*/ 	.word	0x00000000
        /*06c4*/ 	.short	0x0101
        /*06c6*/ 	.byte	0xff
	.zero		1


	//   ....[92]....
        /*06c8*/ 	.word	0x00005780
        /*06cc*/ 	.word	0x00000002
        /*06d0*/ 	.word	0x00000050
        /*06d4*/ 	.short	0x010a
        /*06d6*/ 	.byte	0xff
	.zero		1


	//   ....[93]....
        /*06d8*/ 	.word	0x000057c0
        /*06dc*/ 	.word	0x00000071
        /*06e0*/ 	.word	0x000000c0
        /*06e4*/ 	.short	0x010a
        /*06e6*/ 	.byte	0xff
	.zero		1


	//   ....[94]....
        /*06e8*/ 	.word	0x00005900
        /*06ec*/ 	.word	0x00000002
        /*06f0*/ 	.word	0x00000050
        /*06f4*/ 	.short	0x010a
        /*06f6*/ 	.byte	0xff
	.zero		1


	//   ....[95]....
        /*06f8*/ 	.word	0x00005a20
        /*06fc*/ 	.word	0x00000000
        /*0700*/ 	.word	0x00000000
        /*0704*/ 	.short	0x0101
        /*0706*/ 	.byte	0xff
	.zero		1


	//   ....[96]....
        /*0708*/ 	.word	0x00005aa0
        /*070c*/ 	.word	0x00000071
        /*0710*/ 	.word	0x000000c0
        /*0714*/ 	.short	0x010a
        /*0716*/ 	.byte	0xff
	.zero		1


	//   ....[97]....
        /*0718*/ 	.word	0x000065f0
        /*071c*/ 	.word	0x00000000
        /*0720*/ 	.word	0x00000050
        /*0724*/ 	.short	0x010a
        /*0726*/ 	.byte	0xff
	.zero		1


	//   ....[98]....
        /*0728*/ 	.word	0x000066b0
        /*072c*/ 	.word	0x00000000
        /*0730*/ 	.word	0x00000050
        /*0734*/ 	.short	0x010a
        /*0736*/ 	.byte	0xff
	.zero		1


	//   ....[99]....
        /*0738*/ 	.word	0x000067e0
        /*073c*/ 	.word	0x00000000
        /*0740*/ 	.word	0x00000000
        /*0744*/ 	.short	0x0101
        /*0746*/ 	.byte	0xff
	.zero		1


	//   ....[100]....
        /*0748*/ 	.word	0x00007350
        /*074c*/ 	.word	0x00000000
        /*0750*/ 	.word	0x00000050
        /*0754*/ 	.short	0x010a
        /*0756*/ 	.byte	0xff
	.zero		1


	//   ....[101]....
        /*0758*/ 	.word	0x00007410
        /*075c*/ 	.word	0x00000000
        /*0760*/ 	.word	0x00000050
        /*0764*/ 	.short	0x010a
        /*0766*/ 	.byte	0xff
	.zero		1


	//   ....[102]....
        /*0768*/ 	.word	0x00007540
        /*076c*/ 	.word	0x00000000
        /*0770*/ 	.word	0x00000000
        /*0774*/ 	.short	0x0101
        /*0776*/ 	.byte	0xff
	.zero		1


	//   ....[103]....
        /*0778*/ 	.word	0x000080e0
        /*077c*/ 	.word	0x00000000
        /*0780*/ 	.word	0x00000050
        /*0784*/ 	.short	0x010a
        /*0786*/ 	.byte	0xff
	.zero		1


	//   ....[104]....
        /*0788*/ 	.word	0x000081a0
        /*078c*/ 	.word	0x00000000
        /*0790*/ 	.word	0x00000050
        /*0794*/ 	.short	0x010a
        /*0796*/ 	.byte	0xff
	.zero		1


	//   ....[105]....
        /*0798*/ 	.word	0x000082d0
        /*079c*/ 	.word	0x00000000
        /*07a0*/ 	.word	0x00000000
        /*07a4*/ 	.short	0x0101
        /*07a6*/ 	.byte	0xff
	.zero		1


	//   ....[106]....
        /*07a8*/ 	.word	0x00008710
        /*07ac*/ 	.word	0x000000ff
        /*07b0*/ 	.word	0x00000000
        /*07b4*/ 	.short	0x0101
        /*07b6*/ 	.byte	0x05
	.zero		1


	//   ....[107]....
        /*07b8*/ 	.word	0x00008f50
        /*07bc*/ 	.word	0x00000002
        /*07c0*/ 	.word	0x00000110
        /*07c4*/ 	.short	0x010a
        /*07c6*/ 	.byte	0xff
	.zero		1


	//   ....[108]....
        /*07c8*/ 	.word	0x00008fb0
        /*07cc*/ 	.word	0x00000002
        /*07d0*/ 	.word	0x00000028
        /*07d4*/ 	.short	0x010a
        /*07d6*/ 	.byte	0xff
	.zero		1


	//   ....[109]....
        /*07d8*/ 	.word	0x00009010
        /*07dc*/ 	.word	0x00000002
        /*07e0*/ 	.word	0x00000028
        /*07e4*/ 	.short	0x010a
        /*07e6*/ 	.byte	0xff
	.zero		1


	//   ....[110]....
        /*07e8*/ 	.word	0x00009060
        /*07ec*/ 	.word	0x00000002
        /*07f0*/ 	.word	0x000000a0
        /*07f4*/ 	.short	0x010a
        /*07f6*/ 	.byte	0xff
	.zero		1


	//   ....[111]....
        /*07f8*/ 	.word	0x000090c0
        /*07fc*/ 	.word	0x00000000
        /*0800*/ 	.word	0x00000000
        /*0804*/ 	.short	0x010a
        /*0806*/ 	.byte	0xff
	.zero		1


	//   ....[112]....
        /*0808*/ 	.word	0x00009120
        /*080c*/ 	.word	0x00000000
        /*0810*/ 	.word	0x00000000
        /*0814*/ 	.short	0x010a
        /*0816*/ 	.byte	0xff
	.zero		1


	//   ....[113]....
        /*0818*/ 	.word	0x00009180
        /*081c*/ 	.word	0x00000000
        /*0820*/ 	.word	0x00000000
        /*0824*/ 	.short	0x010a
        /*0826*/ 	.byte	0xff
	.zero		1


	//   ....[114]....
        /*0828*/ 	.word	0x000091e0
        /*082c*/ 	.word	0x00000000
        /*0830*/ 	.word	0x00000000
        /*0834*/ 	.short	0x010a
        /*0836*/ 	.byte	0xff
	.zero		1


	//   ....[115]....
        /*0838*/ 	.word	0x00009230
        /*083c*/ 	.word	0x00000000
        /*0840*/ 	.word	0x00000100
        /*0844*/ 	.short	0x010a
        /*0846*/ 	.byte	0xff
	.zero		1


	//   ....[116]....
        /*0848*/ 	.word	0x00009290
        /*084c*/ 	.word	0x00000000
        /*0850*/ 	.word	0x000000b0
        /*0854*/ 	.short	0x010a
        /*0856*/ 	.byte	0xff
	.zero		1


	//   ....[117]....
        /*0858*/ 	.word	0x000092e0
        /*085c*/ 	.word	0x00000000
        /*0860*/ 	.word	0x000000a0
        /*0864*/ 	.short	0x010a
        /*0866*/ 	.byte	0xff
	.zero		1


	//   ....[118]....
        /*0868*/ 	.word	0x00009340
        /*086c*/ 	.word	0x00000000
        /*0870*/ 	.word	0x000000b0
        /*0874*/ 	.short	0x010a
        /*0876*/ 	.byte	0xff
	.zero		1


	//   ....[119]....
        /*0878*/ 	.word	0x00009390
        /*087c*/ 	.word	0x00000000
        /*0880*/ 	.word	0x000000a0
        /*0884*/ 	.short	0x010a
        /*0886*/ 	.byte	0xff
	.zero		1


	//   ....[120]....
        /*0888*/ 	.word	0x000093f0
        /*088c*/ 	.word	0x00000002
        /*0890*/ 	.word	0x000000e0
        /*0894*/ 	.short	0x010a
        /*0896*/ 	.byte	0xff
	.zero		1


	//   ....[121]....
        /*0898*/ 	.word	0x00009450
        /*089c*/ 	.word	0x00000000
        /*08a0*/ 	.word	0x00000000
        /*08a4*/ 	.short	0x010a
        /*08a6*/ 	.byte	0xff
	.zero		1


	//   ....[122]....
        /*08a8*/ 	.word	0x000094b0
        /*08ac*/ 	.word	0x00000000
        /*08b0*/ 	.word	0x00000000
        /*08b4*/ 	.short	0x010a
        /*08b6*/ 	.byte	0xff
	.zero		1


	//   ....[123]....
        /*08b8*/ 	.word	0x00009510
        /*08bc*/ 	.word	0x00000000
        /*08c0*/ 	.word	0x00000000
        /*08c4*/ 	.short	0x010a
        /*08c6*/ 	.byte	0xff
	.zero		1


	//   ....[124]....
        /*08c8*/ 	.word	0x00009570
        /*08cc*/ 	.word	0x00000000
        /*08d0*/ 	.word	0x00000000
        /*08d4*/ 	.short	0x010a
        /*08d6*/ 	.byte	0xff
	.zero		1


	//   ....[125]....
        /*08d8*/ 	.word	0x000095d0
        /*08dc*/ 	.word	0x00000000
        /*08e0*/ 	.word	0x00000000
        /*08e4*/ 	.short	0x010a
        /*08e6*/ 	.byte	0xff
	.zero		1


	//   ....[126]....
        /*08e8*/ 	.word	0x00009620
        /*08ec*/ 	.word	0x00000000
        /*08f0*/ 	.word	0x000000a0
        /*08f4*/ 	.short	0x010a
        /*08f6*/ 	.byte	0xff
	.zero		1


	//   ....[127]....
        /*08f8*/ 	.word	0x00009680
        /*08fc*/ 	.word	0x00000000
        /*0900*/ 	.word	0x00000098
        /*0904*/ 	.short	0x010a
        /*0906*/ 	.byte	0xff
	.zero		1


	//   ....[128]....
        /*0908*/ 	.word	0x000096e0
        /*090c*/ 	.word	0x00000000
        /*0910*/ 	.word	0x00000070
        /*0914*/ 	.short	0x010a
        /*0916*/ 	.byte	0xff
	.zero		1


	//   ....[129]....
        /*0918*/ 	.word	0x00009740
        /*091c*/ 	.word	0x00000000
        /*0920*/ 	.word	0x00000078
        /*0924*/ 	.short	0x010a
        /*0926*/ 	.byte	0xff
	.zero		1


	//   ....[130]....
        /*0928*/ 	.word	0x000097a0
        /*092c*/ 	.word	0x00000000
        /*0930*/ 	.word	0x00000080
        /*0934*/ 	.short	0x010a
        /*0936*/ 	.byte	0xff
	.zero		1


	//   ....[131]....
        /*0938*/ 	.word	0x00009800
        /*093c*/ 	.word	0x00000000
        /*0940*/ 	.word	0x00000088
        /*0944*/ 	.short	0x010a
        /*0946*/ 	.byte	0xff
	.zero		1


	//   ....[132]....
        /*0948*/ 	.word	0x00009860
        /*094c*/ 	.word	0x00000000
        /*0950*/ 	.word	0x00000070
        /*0954*/ 	.short	0x010a
        /*0956*/ 	.byte	0xff
	.zero		1


	//   ....[133]....
        /*0958*/ 	.word	0x000098c0
        /*095c*/ 	.word	0x00000000
        /*0960*/ 	.word	0x00000078
        /*0964*/ 	.short	0x010a
        /*0966*/ 	.byte	0xff
	.zero		1


	//   ....[134]....
        /*0968*/ 	.word	0x00009920
        /*096c*/ 	.word	0x00000000
        /*0970*/ 	.word	0x00000080
        /*0974*/ 	.short	0x010a
        /*0976*/ 	.byte	0xff
	.zero		1


	//   ....[135]....
        /*0978*/ 	.word	0x00009970
        /*097c*/ 	.word	0x00000000
        /*0980*/ 	.word	0x000000a0
        /*0984*/ 	.short	0x010a
        /*0986*/ 	.byte	0xff
	.zero		1


	//   ....[136]....
        /*0988*/ 	.word	0x000099c0
        /*098c*/ 	.word	0x00000002
        /*0990*/ 	.word	0x00000050
        /*0994*/ 	.short	0x010a
        /*0996*/ 	.byte	0xff
	.zero		1


	//   ....[137]....
        /*0998*/ 	.word	0x00009a10
        /*099c*/ 	.word	0x00000071
        /*09a0*/ 	.word	0x000000c0
        /*09a4*/ 	.short	0x010a
        /*09a6*/ 	.byte	0xff
	.zero		1


	//   ....[138]....
        /*09a8*/ 	.word	0x00009a60
        /*09ac*/ 	.word	0x00000000
        /*09b0*/ 	.word	0x00000050
        /*09b4*/ 	.short	0x010a
        /*09b6*/ 	.byte	0xff
	.zero		1


	//   ....[139]....
        /*09b8*/ 	.word	0x00009ab0
        /*09bc*/ 	.word	0x00000000
        /*09c0*/ 	.word	0x00000050
        /*09c4*/ 	.short	0x010a
        /*09c6*/ 	.byte	0xff
	.zero		1


	//   ....[140]....
        /*09c8*/ 	.word	0x00009b00
        /*09cc*/ 	.word	0x00000000
        /*09d0*/ 	.word	0x00000050
        /*09d4*/ 	.short	0x010a
        /*09d6*/ 	.byte	0xff
	.zero		1


	//----- nvinfo : EIATTR_NUM_MBARRIERS
	.align		4
.L_48:
        /*09d8*/ 	.byte	0x03, 0x38
        /*09da*/ 	.short	0x0024


	//----- nvinfo : EIATTR_EXIT_INSTR_OFFSETS
	.align		4
        /*09dc*/ 	.byte	0x04, 0x1c
        /*09de*/ 	.short	(.L_50 - .L_49)


	//   ....[0]....
.L_49:
        /*09e0*/ 	.word	0x000025b0


	//   ....[1]....
        /*09e4*/ 	.word	0x00002aa0


	//   ....[2]....
        /*09e8*/ 	.word	0x00002b00


	//   ....[3]....
        /*09ec*/ 	.word	0x00003910


	//   ....[4]....
        /*09f0*/ 	.word	0x00004940


	//   ....[5]....
        /*09f4*/ 	.word	0x00004980


	//   ....[6]....
        /*09f8*/ 	.word	0x00008f40


	//----- nvinfo : EIATTR_MAX_THREADS
	.align		4
.L_50:
        /*09fc*/ 	.byte	0x04, 0x05
        /*09fe*/ 	.short	(.L_52 - .L_51)
.L_51:
        /*0a00*/ 	.word	0x00000100
        /*0a04*/ 	.word	0x00000001
        /*0a08*/ 	.word	0x00000001


	//----- nvinfo : EIATTR_CRS_STACK_SIZE
	.align		4
.L_52:
        /*0a0c*/ 	.byte	0x04, 0x1e
        /*0a0e*/ 	.short	(.L_54 - .L_53)
.L_53:
        /*0a10*/ 	.word	0x00000000


	//----- nvinfo : EIATTR_CBANK_PARAM_SIZE
	.align		4
.L_54:
        /*0a14*/ 	.byte	0x03, 0x19
        /*0a16*/ 	.short	0x0800


	//----- nvinfo : EIATTR_PARAM_CBANK
	.align		4
        /*0a18*/ 	.byte	0x04, 0x0a
        /*0a1a*/ 	.short	(.L_56 - .L_55)
	.align		4
.L_55:
        /*0a1c*/ 	.word	index@(.nv.constant0._ZN7cutlass13device_kernelINS_4gemm6kernel13GemmUniversalIN4cute5tupleIJiiiiEEENS1_10collective13CollectiveMmaINS1_35MainloopSm100TmaUmmaWarpSpecializedILi5ELi2ELi4ENS5_IJNS4_1CILi1EEESB_SB_EEEEENS5_IJNSA_ILi64EEENSA_ILi256EEENSA_ILi32EEEEEENS_12float_e4m3_tENS5_IJlSB_lEEESI_SJ_NS4_8TiledMMAINS4_8MMA_AtomIJNS4_10MMA_TraitsINS4_19SM100_MMA_F8F6F4_SSEJSI_SI_fSE_SF_NS4_17integral_constantINS4_4UMMA5MajorELSQ_0EEESR_NSO_INSP_7ScaleInELSS_0EEEST_EEEEEENS4_6LayoutISC_NS5_IJNSA_ILi0EEESX_SX_EEEEENS5_IJNS4_10UnderscoreES10_S10_EEEEENS4_13SM90_TMA_LOADENS4_14ComposedLayoutINS4_7SwizzleILi1ELi4ELi3EEENS4_18smem_ptr_flag_bitsILi8EEENSW_INS5_IJNSA_ILi8EEESG_EEENS5_IJSG_SB_EEEEEEEvNS4_8identityES13_S1D_vS1E_EENS_8epilogue10collective18CollectiveEpilogueINS1G_23Sm100TmaWarpSpecializedILi4ELi2ELi32ELb0ELb0EEEJSH_NS5_IJNSW_ISE_SB_EES1L_EEESI_SJ_SI_SJ_NS1G_6fusion15FusionCallbacksIS1K_NS1N_17LinearCombinationISI_fSI_fLNS_15FloatRoundStyleE2EEESH_S1M_JEEENS4_5SM1004TMEM4LOAD26SM100_TMEM_LOAD_16dp32b32xES13_NS14_INS15_ILi2ELi4ELi3EEES18_NSW_INS5_IJS19_SE_EEENS5_IJSE_SB_EEEEEEENS4_39AutoVectorizingCopyWithAssumedAlignmentILi128EEENS4_14SM90_TMA_STOREES21_S23_S23_EEEvvEEEEvNT_6ParamsE)
        /*0a20*/ 	.short	0x0380
        /*0a22*/ 	.short	0x0800


	//----- nvinfo : EIATTR_SW_WAR
	.align		4
.L_56:
        /*0a24*/ 	.byte	0x04, 0x36
        /*0a26*/ 	.short	(.L_58 - .L_57)
.L_57:
        /*0a28*/ 	.word	0x00000008
.L_58:


//--------------------- .nv.callgraph             --------------------------
	.section	.nv.callgraph,"",@"SHT_CUDA_CALLGRAPH"
	.align	4
	.sectionentsize	8
	.align		4
        /*0000*/ 	.word	0x00000000
	.align		4
        /*0004*/ 	.word	0xffffffff
	.align		4
        /*0008*/ 	.word	index@(_ZN7cutlass13device_kernelINS_4gemm6kernel13GemmUniversalIN4cute5tupleIJiiiiEEENS1_10collective13CollectiveMmaINS1_35MainloopSm100TmaUmmaWarpSpecializedILi5ELi2ELi4ENS5_IJNS4_1CILi1EEESB_SB_EEEEENS5_IJNSA_ILi64EEENSA_ILi256EEENSA_ILi32EEEEEENS_12float_e4m3_tENS5_IJlSB_lEEESI_SJ_NS4_8TiledMMAINS4_8MMA_AtomIJNS4_10MMA_TraitsINS4_19SM100_MMA_F8F6F4_SSEJSI_SI_fSE_SF_NS4_17integral_constantINS4_4UMMA5MajorELSQ_0EEESR_NSO_INSP_7ScaleInELSS_0EEEST_EEEEEENS4_6LayoutISC_NS5_IJNSA_ILi0EEESX_SX_EEEEENS5_IJNS4_10UnderscoreES10_S10_EEEEENS4_13SM90_TMA_LOADENS4_14ComposedLayoutINS4_7SwizzleILi1ELi4ELi3EEENS4_18smem_ptr_flag_bitsILi8EEENSW_INS5_IJNSA_ILi8EEESG_EEENS5_IJSG_SB_EEEEEEEvNS4_8identityES13_S1D_vS1E_EENS_8epilogue10collective18CollectiveEpilogueINS1G_23Sm100TmaWarpSpecializedILi4ELi2ELi32ELb0ELb0EEEJSH_NS5_IJNSW_ISE_SB_EES1L_EEESI_SJ_SI_SJ_NS1G_6fusion15FusionCallbacksIS1K_NS1N_17LinearCombinationISI_fSI_fLNS_15FloatRoundStyleE2EEESH_S1M_JEEENS4_5SM1004TMEM4LOAD26SM100_TMEM_LOAD_16dp32b32xES13_NS14_INS15_ILi2ELi4ELi3EEES18_NSW_INS5_IJS19_SE_EEENS5_IJSE_SB_EEEEEEENS4_39AutoVectorizingCopyWithAssumedAlignmentILi128EEENS4_14SM90_TMA_STOREES21_S23_S23_EEEvvEEEEvNT_6ParamsE)
	.align		4
        /*000c*/ 	.word	index@(__assertfail)
	.align		4
        /*0010*/ 	.word	0x00000000
	.align		4
        /*0014*/ 	.word	0xfffffffe
	.align		4
        /*0018*/ 	.word	0x00000000
	.align		4
        /*001c*/ 	.word	0xfffffffd
	.align		4
        /*0020*/ 	.word	0x00000000
	.align		4
        /*0024*/ 	.word	0xfffffffc


//--------------------- .nv.constant4             --------------------------
	.section	.nv.constant4,"a",@progbits
	.align	8
	.align		8
.nv.constant4:
        /*0000*/ 	.dword	__assertfail
	.align		8
        /*0008*/ 	.dword	__unnamed_1
	.align		8
        /*0010*/ 	.dword	__unnamed_2
	.align		8
        /*0018*/ 	.dword	__unnamed_3
	.align		8
        /*0020*/ 	.dword	_ZN39_INTERNAL_445f579b_4_k_cu_38744534_74154cuda3std3__45__cpo5beginE
	.align		8
        /*0028*/ 	.dword	_ZN39_INTERNAL_445f579b_4_k_cu_38744534_74154cuda3std3__45__cpo3endE
	.align		8
        /*0030*/ 	.dword	_ZN39_INTERNAL_445f579b_4_k_cu_38744534_74154cuda3std3__45__cpo6cbeginE
	.align		8
        /*0038*/ 	.dword	_ZN39_INTERNAL_445f579b_4_k_cu_38744534_74154cuda3std3__45__cpo4cendE
	.align		8
        /*0040*/ 	.dword	_ZN39_INTERNAL_445f579b_4_k_cu_38744534_74154cuda3std3__441_GLOBAL__N__445f579b_4_k_cu_38744534_74156ignoreE
	.align		8
        /*0048*/ 	.dword	_ZN39_INTERNAL_445f579b_4_k_cu_38744534_74154cuda3std3__419piecewise_constructE
	.align		8
        /*0050*/ 	.dword	_ZN39_INTERNAL_445f579b_4_k_cu_38744534_74154cuda3std3__48in_placeE
	.align		8
        /*0058*/ 	.dword	_ZN39_INTERNAL_445f579b_4_k_cu_38744534_74154cuda3std6ranges3__45__cpo4swapE
	.align		8
        /*0060*/ 	.dword	_ZN39_INTERNAL_445f579b_4_k_cu_38744534_74154cuda3std6ranges3__45__cpo9iter_moveE
	.align		8
        /*0068*/ 	.dword	_ZN39_INTERNAL_445f579b_4_k_cu_38744534_74154cute7productE
	.align		8
        /*0070*/ 	.dword	_ZN39_INTERNAL_445f579b_4_k_cu_38744534_74154cute1_E
	.align		8
        /*0078*/ 	.dword	$str$25
	.align		8
        /*0080*/ 	.dword	$str$26
	.align		8
        /*0088*/ 	.dword	$str$27
	.align		8
        /*0090*/ 	.dword	$str$28


//--------------------- .text._ZN7cutlass13device_kernelINS_4gemm6kernel13GemmUniversalIN4cute5tupleIJiiiiEEENS1_10collective13CollectiveMmaINS1_35MainloopSm100TmaUmmaWarpSpecializedILi5ELi2ELi4ENS5_IJNS4_1CILi1EEESB_SB_EEEEENS5_IJNSA_ILi64EEENSA_ILi256EEENSA_ILi32EEEEEENS_12float_e4m3_tENS5_IJlSB_lEEESI_SJ_NS4_8TiledMMAINS4_8MMA_AtomIJNS4_10MMA_TraitsINS4_19SM100_MMA_F8F6F4_SSEJSI_SI_fSE_SF_NS4_17integral_constantINS4_4UMMA5MajorELSQ_0EEESR_NSO_INSP_7ScaleInELSS_0EEEST_EEEEEENS4_6LayoutISC_NS5_IJNSA_ILi0EEESX_SX_EEEEENS5_IJNS4_10UnderscoreES10_S10_EEEEENS4_13SM90_TMA_LOADENS4_14ComposedLayoutINS4_7SwizzleILi1ELi4ELi3EEENS4_18smem_ptr_flag_bitsILi8EEENSW_INS5_IJNSA_ILi8EEESG_EEENS5_IJSG_SB_EEEEEEEvNS4_8identityES13_S1D_vS1E_EENS_8epilogue10collective18CollectiveEpilogueINS1G_23Sm100TmaWarpSpecializedILi4ELi2ELi32ELb0ELb0EEEJSH_NS5_IJNSW_ISE_SB_EES1L_EEESI_SJ_SI_SJ_NS1G_6fusion15FusionCallbacksIS1K_NS1N_17LinearCombinationISI_fSI_fLNS_15FloatRoundStyleE2EEESH_S1M_JEEENS4_5SM1004TMEM4LOAD26SM100_TMEM_LOAD_16dp32b32xES13_NS14_INS15_ILi2ELi4ELi3EEES18_NSW_INS5_IJS19_SE_EEENS5_IJSE_SB_EEEEEEENS4_39AutoVectorizingCopyWithAssumedAlignmentILi128EEENS4_14SM90_TMA_STOREES21_S23_S23_EEEvvEEEEvNT_6ParamsE --------------------------
	.section	.text._ZN7cutlass13device_kernelINS_4gemm6kernel13GemmUniversalIN4cute5tupleIJiiiiEEENS1_10collective13CollectiveMmaINS1_35MainloopSm100TmaUmmaWarpSpecializedILi5ELi2ELi4ENS5_IJNS4_1CILi1EEESB_SB_EEEEENS5_IJNSA_ILi64EEENSA_ILi256EEENSA_ILi32EEEEEENS_12float_e4m3_tENS5_IJlSB_lEEESI_SJ_NS4_8TiledMMAINS4_8MMA_AtomIJNS4_10MMA_TraitsINS4_19SM100_MMA_F8F6F4_SSEJSI_SI_fSE_SF_NS4_17integral_constantINS4_4UMMA5MajorELSQ_0EEESR_NSO_INSP_7ScaleInELSS_0EEEST_EEEEEENS4_6LayoutISC_NS5_IJNSA_ILi0EEESX_SX_EEEEENS5_IJNS4_10UnderscoreES10_S10_EEEEENS4_13SM90_TMA_LOADENS4_14ComposedLayoutINS4_7SwizzleILi1ELi4ELi3EEENS4_18smem_ptr_flag_bitsILi8EEENSW_INS5_IJNSA_ILi8EEESG_EEENS5_IJSG_SB_EEEEEEEvNS4_8identityES13_S1D_vS1E_EENS_8epilogue10collective18CollectiveEpilogueINS1G_23Sm100TmaWarpSpecializedILi4ELi2ELi32ELb0ELb0EEEJSH_NS5_IJNSW_ISE_SB_EES1L_EEESI_SJ_SI_SJ_NS1G_6fusion15FusionCallbacksIS1K_NS1N_17LinearCombinationISI_fSI_fLNS_15FloatRoundStyleE2EEESH_S1M_JEEENS4_5SM1004TMEM4LOAD26SM100_TMEM_LOAD_16dp32b32xES13_NS14_INS15_ILi2ELi4ELi3EEES18_NSW_INS5_IJS19_SE_EEENS5_IJSE_SB_EEEEEEENS4_39AutoVectorizingCopyWithAssumedAlignmentILi128EEENS4_14SM90_TMA_STOREES21_S23_S23_EEEvvEEEEvNT_6ParamsE,"ax",@progbits
	.align	128
.text._ZN7cutlass13device_kernelINS_4gemm6kernel13GemmUniversalIN4cute5tupleIJiiiiEEENS1_10collective13CollectiveMmaINS1_35MainloopSm100TmaUmmaWarpSpecializedILi5ELi2ELi4ENS5_IJNS4_1CILi1EEESB_SB_EEEEENS5_IJNSA_ILi64EEENSA_ILi256EEENSA_ILi32EEEEEENS_12float_e4m3_tENS5_IJlSB_lEEESI_SJ_NS4_8TiledMMAINS4_8MMA_AtomIJNS4_10MMA_TraitsINS4_19SM100_MMA_F8F6F4_SSEJSI_SI_fSE_SF_NS4_17integral_constantINS4_4UMMA5MajorELSQ_0EEESR_NSO_INSP_7ScaleInELSS_0EEEST_EEEEEENS4_6LayoutISC_NS5_IJNSA_ILi0EEESX_SX_EEEEENS5_IJNS4_10UnderscoreES10_S10_EEEEENS4_13SM90_TMA_LOADENS4_14ComposedLayoutINS4_7SwizzleILi1ELi4ELi3EEENS4_18smem_ptr_flag_bitsILi8EEENSW_INS5_IJNSA_ILi8EEESG_EEENS5_IJSG_SB_EEEEEEEvNS4_8identityES13_S1D_vS1E_EENS_8epilogue10collective18CollectiveEpilogueINS1G_23Sm100TmaWarpSpecializedILi4ELi2ELi32ELb0ELb0EEEJSH_NS5_IJNSW_ISE_SB_EES1L_EEESI_SJ_SI_SJ_NS1G_6fusion15FusionCallbacksIS1K_NS1N_17LinearCombinationISI_fSI_fLNS_15FloatRoundStyleE2EEESH_S1M_JEEENS4_5SM1004TMEM4LOAD26SM100_TMEM_LOAD_16dp32b32xES13_NS14_INS15_ILi2ELi4ELi3EEES18_NSW_INS5_IJS19_SE_EEENS5_IJSE_SB_EEEEEEENS4_39AutoVectorizingCopyWithAssumedAlignmentILi128EEENS4_14SM90_TMA_STOREES21_S23_S23_EEEvvEEEEvNT_6ParamsE:
        .type           _ZN7cutlass13device_kernelINS_4gemm6kernel13GemmUniversalIN4cute5tupleIJiiiiEEENS1_10collective13CollectiveMmaINS1_35MainloopSm100TmaUmmaWarpSpecializedILi5ELi2ELi4ENS5_IJNS4_1CILi1EEESB_SB_EEEEENS5_IJNSA_ILi64EEENSA_ILi256EEENSA_ILi32EEEEEENS_12float_e4m3_tENS5_IJlSB_lEEESI_SJ_NS4_8TiledMMAINS4_8MMA_AtomIJNS4_10MMA_TraitsINS4_19SM100_MMA_F8F6F4_SSEJSI_SI_fSE_SF_NS4_17integral_constantINS4_4UMMA5MajorELSQ_0EEESR_NSO_INSP_7ScaleInELSS_0EEEST_EEEEEENS4_6LayoutISC_NS5_IJNSA_ILi0EEESX_SX_EEEEENS5_IJNS4_10UnderscoreES10_S10_EEEEENS4_13SM90_TMA_LOADENS4_14ComposedLayoutINS4_7SwizzleILi1ELi4ELi3EEENS4_18smem_ptr_flag_bitsILi8EEENSW_INS5_IJNSA_ILi8EEESG_EEENS5_IJSG_SB_EEEEEEEvNS4_8identityES13_S1D_vS1E_EENS_8epilogue10collective18CollectiveEpilogueINS1G_23Sm100TmaWarpSpecializedILi4ELi2ELi32ELb0ELb0EEEJSH_NS5_IJNSW_ISE_SB_EES1L_EEESI_SJ_SI_SJ_NS1G_6fusion15FusionCallbacksIS1K_NS1N_17LinearCombinationISI_fSI_fLNS_15FloatRoundStyleE2EEESH_S1M_JEEENS4_5SM1004TMEM4LOAD26SM100_TMEM_LOAD_16dp32b32xES13_NS14_INS15_ILi2ELi4ELi3EEES18_NSW_INS5_IJS19_SE_EEENS5_IJSE_SB_EEEEEEENS4_39AutoVectorizingCopyWithAssumedAlignmentILi128EEENS4_14SM90_TMA_STOREES21_S23_S23_EEEvvEEEEvNT_6ParamsE,@function
        .size           _ZN7cutlass13device_kernelINS_4gemm6kernel13GemmUniversalIN4cute5tupleIJiiiiEEENS1_10collective13CollectiveMmaINS1_35MainloopSm100TmaUmmaWarpSpecializedILi5ELi2ELi4ENS5_IJNS4_1CILi1EEESB_SB_EEEEENS5_IJNSA_ILi64EEENSA_ILi256EEENSA_ILi32EEEEEENS_12float_e4m3_tENS5_IJlSB_lEEESI_SJ_NS4_8TiledMMAINS4_8MMA_AtomIJNS4_10MMA_TraitsINS4_19SM100_MMA_F8F6F4_SSEJSI_SI_fSE_SF_NS4_17integral_constantINS4_4UMMA5MajorELSQ_0EEESR_NSO_INSP_7ScaleInELSS_0EEEST_EEEEEENS4_6LayoutISC_NS5_IJNSA_ILi0EEESX_SX_EEEEENS5_IJNS4_10UnderscoreES10_S10_EEEEENS4_13SM90_TMA_LOADENS4_14ComposedLayoutINS4_7SwizzleILi1ELi4ELi3EEENS4_18smem_ptr_flag_bitsILi8EEENSW_INS5_IJNSA_ILi8EEESG_EEENS5_IJSG_SB_EEEEEEEvNS4_8identityES13_S1D_vS1E_EENS_8epilogue10collective18CollectiveEpilogueINS1G_23Sm100TmaWarpSpecializedILi4ELi2ELi32ELb0ELb0EEEJSH_NS5_IJNSW_ISE_SB_EES1L_EEESI_SJ_SI_SJ_NS1G_6fusion15FusionCallbacksIS1K_NS1N_17LinearCombinationISI_fSI_fLNS_15FloatRoundStyleE2EEESH_S1M_JEEENS4_5SM1004TMEM4LOAD26SM100_TMEM_LOAD_16dp32b32xES13_NS14_INS15_ILi2ELi4ELi3EEES18_NSW_INS5_IJS19_SE_EEENS5_IJSE_SB_EEEEEEENS4_39AutoVectorizingCopyWithAssumedAlignmentILi128EEENS4_14SM90_TMA_STOREES21_S23_S23_EEEvvEEEEvNT_6ParamsE,(.L_x_173 - _ZN7cutlass13device_kernelINS_4gemm6kernel13GemmUniversalIN4cute5tupleIJiiiiEEENS1_10collective13CollectiveMmaINS1_35MainloopSm100TmaUmmaWarpSpecializedILi5ELi2ELi4ENS5_IJNS4_1CILi1EEESB_SB_EEEEENS5_IJNSA_ILi64EEENSA_ILi256EEENSA_ILi32EEEEEENS_12float_e4m3_tENS5_IJlSB_lEEESI_SJ_NS4_8TiledMMAINS4_8MMA_AtomIJNS4_10MMA_TraitsINS4_19SM100_MMA_F8F6F4_SSEJSI_SI_fSE_SF_NS4_17integral_constantINS4_4UMMA5MajorELSQ_0EEESR_NSO_INSP_7ScaleInELSS_0EEEST_EEEEEENS4_6LayoutISC_NS5_IJNSA_ILi0EEESX_SX_EEEEENS5_IJNS4_10UnderscoreES10_S10_EEEEENS4_13SM90_TMA_LOADENS4_14ComposedLayoutINS4_7SwizzleILi1ELi4ELi3EEENS4_18smem_ptr_flag_bitsILi8EEENSW_INS5_IJNSA_ILi8EEESG_EEENS5_IJSG_SB_EEEEEEEvNS4_8identityES13_S1D_vS1E_EENS_8epilogue10collective18CollectiveEpilogueINS1G_23Sm100TmaWarpSpecializedILi4ELi2ELi32ELb0ELb0EEEJSH_NS5_IJNSW_ISE_SB_EES1L_EEESI_SJ_SI_SJ_NS1G_6fusion15FusionCallbacksIS1K_NS1N_17LinearCombinationISI_fSI_fLNS_15FloatRoundStyleE2EEESH_S1M_JEEENS4_5SM1004TMEM4LOAD26SM100_TMEM_LOAD_16dp32b32xES13_NS14_INS15_ILi2ELi4ELi3EEES18_NSW_INS5_IJS19_SE_EEENS5_IJSE_SB_EEEEEEENS4_39AutoVectorizingCopyWithAssumedAlignmentILi128EEENS4_14SM90_TMA_STOREES21_S23_S23_EEEvvEEEEvNT_6ParamsE)
        .other          _ZN7cutlass13device_kernelINS_4gemm6kernel13GemmUniversalIN4cute5tupleIJiiiiEEENS1_10collective13CollectiveMmaINS1_35MainloopSm100TmaUmmaWarpSpecializedILi5ELi2ELi4ENS5_IJNS4_1CILi1EEESB_SB_EEEEENS5_IJNSA_ILi64EEENSA_ILi256EEENSA_ILi32EEEEEENS_12float_e4m3_tENS5_IJlSB_lEEESI_SJ_NS4_8TiledMMAINS4_8MMA_AtomIJNS4_10MMA_TraitsINS4_19SM100_MMA_F8F6F4_SSEJSI_SI_fSE_SF_NS4_17integral_constantINS4_4UMMA5MajorELSQ_0EEESR_NSO_INSP_7ScaleInELSS_0EEEST_EEEEEENS4_6LayoutISC_NS5_IJNSA_ILi0EEESX_SX_EEEEENS5_IJNS4_10UnderscoreES10_S10_EEEEENS4_13SM90_TMA_LOADENS4_14ComposedLayoutINS4_7SwizzleILi1ELi4ELi3EEENS4_18smem_ptr_flag_bitsILi8EEENSW_INS5_IJNSA_ILi8EEESG_EEENS5_IJSG_SB_EEEEEEEvNS4_8identityES13_S1D_vS1E_EENS_8epilogue10collective18CollectiveEpilogueINS1G_23Sm100TmaWarpSpecializedILi4ELi2ELi32ELb0ELb0EEEJSH_NS5_IJNSW_ISE_SB_EES1L_EEESI_SJ_SI_SJ_NS1G_6fusion15FusionCallbacksIS1K_NS1N_17LinearCombinationISI_fSI_fLNS_15FloatRoundStyleE2EEESH_S1M_JEEENS4_5SM1004TMEM4LOAD26SM100_TMEM_LOAD_16dp32b32xES13_NS14_INS15_ILi2ELi4ELi3EEES18_NSW_INS5_IJS19_SE_EEENS5_IJSE_SB_EEEEEEENS4_39AutoVectorizingCopyWithAssumedAlignmentILi128EEENS4_14SM90_TMA_STOREES21_S23_S23_EEEvvEEEEvNT_6ParamsE,@"STO_CUDA_ENTRY STV_DEFAULT"
_ZN7cutlass13device_kernelINS_4gemm6kernel13GemmUniversalIN4cute5tupleIJiiiiEEENS1_10collective13CollectiveMmaINS1_35MainloopSm100TmaUmmaWarpSpecializedILi5ELi2ELi4ENS5_IJNS4_1CILi1EEESB_SB_EEEEENS5_IJNSA_ILi64EEENSA_ILi256EEENSA_ILi32EEEEEENS_12float_e4m3_tENS5_IJlSB_lEEESI_SJ_NS4_8TiledMMAINS4_8MMA_AtomIJNS4_10MMA_TraitsINS4_19SM100_MMA_F8F6F4_SSEJSI_SI_fSE_SF_NS4_17integral_constantINS4_4UMMA5MajorELSQ_0EEESR_NSO_INSP_7ScaleInELSS_0EEEST_EEEEEENS4_6LayoutISC_NS5_IJNSA_ILi0EEESX_SX_EEEEENS5_IJNS4_10UnderscoreES10_S10_EEEEENS4_13SM90_TMA_LOADENS4_14ComposedLayoutINS4_7SwizzleILi1ELi4ELi3EEENS4_18smem_ptr_flag_bitsILi8EEENSW_INS5_IJNSA_ILi8EEESG_EEENS5_IJSG_SB_EEEEEEEvNS4_8identityES13_S1D_vS1E_EENS_8epilogue10collective18CollectiveEpilogueINS1G_23Sm100TmaWarpSpecializedILi4ELi2ELi32ELb0ELb0EEEJSH_NS5_IJNSW_ISE_SB_EES1L_EEESI_SJ_SI_SJ_NS1G_6fusion15FusionCallbacksIS1K_NS1N_17LinearCombinationISI_fSI_fLNS_15FloatRoundStyleE2EEESH_S1M_JEEENS4_5SM1004TMEM4LOAD26SM100_TMEM_LOAD_16dp32b32xES13_NS14_INS15_ILi2ELi4ELi3EEES18_NSW_INS5_IJS19_SE_EEENS5_IJSE_SB_EEEEEEENS4_39AutoVectorizingCopyWithAssumedAlignmentILi128EEENS4_14SM90_TMA_STOREES21_S23_S23_EEEvvEEEEvNT_6ParamsE:
[----:B------:R-:W1:Y:S01]  /*0000*/  LDC R1, c[0x0][0x37c] ;  /* 0x0000df00ff017b82 */ /* 0x000e620000000800 */
[----:B------:R-:W2:Y:S01]  /*0010*/  S2R R108, SR_TID.X ;  /* 0x00000000006c7919 */ /* 0x000ea20000002100 */
[----:B------:R-:W3:Y:S01]  /*0020*/  LDCU.64 UR4, c[0x0][0x890] ;  /* 0x00011200ff0477ac */ /* 0x000ee20008000a00 */
[----:B------:R-:W-:Y:S02]  /*0030*/  PRMT R96, RZ, 0x7610, R96 ;  /* 0x00007610ff607816 */ /* 0x000fe40000000060 */
[----:B------:R-:W-:Y:S01]  /*0040*/  ELECT P5, URZ, PT ;  /* 0x0000000000ff782f */ /* 0x000fe200038a0000 */
[----:B------:R-:W4:Y:S01]  /*0050*/  LDCU.64 UR46, c[0x0][0x358] ;  /* 0x00006b00ff2e77ac */ /* 0x000f220008000a00 */
[----:B---3--:R-:W-:-:S04]  /*0060*/  UISETP.NE.U32.AND UP0, UPT, UR4, URZ, UPT ;  /* 0x000000ff0400728c */ /* 0x008fc8000bf05070 */
[----:B------:R-:W-:Y:S01]  /*0070*/  UISETP.NE.AND.EX UP0, UPT, UR5, URZ, UPT, UP0 ;  /* 0x000000ff0500728c */ /* 0x000fe2000bf05300 */
[----:B--2---:R-:W-:-:S05]  /*0080*/  SHF.R.U32.HI R101, RZ, 0x5, R108 ;  /* 0x00000005ff657819 */ /* 0x004fca000001166c */
[----:B------:R-:W2:Y:S02]  /*0090*/  SHFL.IDX PT, R0, R101, RZ, 0x1f ;  /* 0x00001fff65007589 */ /* 0x000ea400000e0000 */
[----:B--2---:R-:W-:Y:S01]  /*00a0*/  R2UR UR8, R0 ;  /* 0x00000000000872ca */ /* 0x004fe200000e0000 */
[----:B-1--4-:R-:W-:-:S14]  /*00b0*/  BRA.U UP0, `(.L_x_0) ;  /* 0x00000001002c7547 */ /* 0x012fdc000b800000 */
[----:B------:R-:W1:Y:S02]  /*00c0*/  LDCU.64 UR6, c[0x0][0x888] ;  /* 0x00011100ff0677ac */ /* 0x000e640008000a00 */
[----:B-1----:R-:W-:-:S04]  /*00d0*/  UISETP.NE.U32.AND UP0, UPT, UR6, URZ, UPT ;  /* 0x000000ff0600728c */ /* 0x002fc8000bf05070 */
[----:B------:R-:W-:-:S09]  /*00e0*/  UISETP.NE.AND.EX UP0, UPT, UR7, URZ, UPT, UP0 ;  /* 0x000000ff0700728c */ /* 0x000fd2000bf05300 */
[----:B------:R-:W-:Y:S05]  /*00f0*/  BRA.U !UP0, `(.L_x_1) ;  /* 0x0000000108107547 */ /* 0x000fea000b800000 */
[----:B------:R-:W1:Y:S02]  /*0100*/  LDC.64 R2, c[0x0][0x888] ;  /* 0x00022200ff027b82 */ /* 0x000e640000000a00 */
[----:B-1----:R1:W5:Y:S01]  /*0110*/  LDG.E R49, desc[UR46][R2.64] ;  /* 0x0000002e02317981 */ /* 0x002362000c1e1900 */
[----:B------:R-:W-:Y:S01]  /*0120*/  HFMA2 R96, -RZ, RZ, 0, 5.9604644775390625e-08 ;  /* 0x00000001ff607431 */ /* 0x000fe200000001ff */
[----:B------:R-:W-:Y:S05]  /*0130*/  BRA `(.L_x_0) ;  /* 0x00000000000c7947 */ /* 0x000fea0003800000 */
.L_x_1:
[----:B------:R-:W1:Y:S01]  /*0140*/  LDCU UR6, c[0x0][0x880] ;  /* 0x00011000ff0677ac */ /* 0x000e620008000800 */
[----:B------:R-:W-:Y:S01]  /*0150*/  HFMA2 R96, -RZ, RZ, 0, 5.9604644775390625e-08 ;  /* 0x00000001ff607431 */ /* 0x000fe200000001ff */
[----:B-1----:R-:W-:-:S07]  /*0160*/  MOV R49, UR6 ;  /* 0x0000000600317c02 */ /* 0x002fce0008000f00 */
.L_x_0:
[----:B------:R-:W2:Y:S02]  /*0170*/  LDCU.64 UR6, c[0x0][0x8b0] ;  /* 0x00011600ff0677ac */ /* 0x000ea40008000a00 */
[----:B--2---:R-:W-:-:S04]  /*0180*/  UISETP.NE.U32.AND UP0, UPT, UR6, URZ, UPT ;  /* 0x000000ff0600728c */ /* 0x004fc8000bf05070 */
[----:B------:R-:W-:-:S09]  /*0190*/  UISETP.NE.AND.EX UP0, UPT, UR7, URZ, UPT, UP0 ;  /* 0x000000ff0700728c */ /* 0x000fd2000bf05300 */
[----:B------:R-:W-:Y:S05]  /*01a0*/  BRA.U UP0, `(.L_x_2) ;  /* 0x0000000100247547 */ /* 0x000fea000b800000 */
[----:B------:R-:W2:Y:S02]  /*01b0*/  LDCU.64 UR6, c[0x0][0x8a8] ;  /* 0x00011500ff0677ac */ /* 0x000ea40008000a00 */
[----:B--2---:R-:W-:-:S04]  /*01c0*/  UISETP.NE.U32.AND UP0, UPT, UR6, URZ, UPT ;  /* 0x000000ff0600728c */ /* 0x004fc8000bf05070 */
[----:B------:R-:W-:-:S09]  /*01d0*/  UISETP.NE.AND.EX UP0, UPT, UR7, URZ, UPT, UP0 ;  /* 0x000000ff0700728c */ /* 0x000fd2000bf05300 */
[----:B------:R-:W-:Y:S05]  /*01e0*/  BRA.U !UP0, `(.L_x_3) ;  /* 0x00000001080c7547 */ /* 0x000fea000b800000 */
[----:B-1----:R-:W1:Y:S02]  /*01f0*/  LDC.64 R2, c[0x0][0x8a8] ;  /* 0x00022a00ff027b82 */ /* 0x002e640000000a00 */
[----:B-1----:R2:W5:Y:S01]  /*0200*/  LDG.E R47, desc[UR46][R2.64] ;  /* 0x0000002e022f7981 */ /* 0x002562000c1e1900 */
[----:B------:R-:W-:Y:S05]  /*0210*/  BRA `(.L_x_2) ;  /* 0x0000000000087947 */ /* 0x000fea0003800000 */
.L_x_3:
[----:B------:R-:W2:Y:S02]  /*0220*/  LDCU UR6, c[0x0][0x8a0] ;  /* 0x00011400ff0677ac */ /* 0x000ea40008000800 */
[----:B--2---:R-:W-:Y:S02]  /*0230*/  MOV R47, UR6 ;  /* 0x00000006002f7c02 */ /* 0x004fe40008000f00 */
.L_x_2:
[----:B------:R-:W-:Y:S01]  /*0240*/  IMAD.U32 R0, RZ, RZ, UR8 ;  /* 0x00000008ff007e24 */ /* 0x000fe2000f8e00ff */
[----:B------:R-:W-:Y:S04]  /*0250*/  BSSY.RECONVERGENT B0, `(.L_x_4) ;  /* 0x000000c000007945 */ /* 0x000fe80003800200 */
[C---:B------:R-:W-:Y:S02]  /*0260*/  ISETP.NE.OR P1, PT, R0.reuse, 0x1, !P5 ;  /* 0x000000010000780c */ /* 0x040fe40006f25670 */
[----:B------:R-:W-:-:S11]  /*0270*/  ISETP.NE.OR P0, PT, R0, 0x3, !P5 ;  /* 0x000000030000780c */ /* 0x000fd60006f05670 */
[----:B------:R-:W-:Y:S05]  /*0280*/  @P1 BRA `(.L_x_5) ;  /* 0x0000000000201947 */ /* 0x000fea0003800000 */
[----:B------:R-:W3:Y:S02]  /*0290*/  LDCU.64 UR6, c[0x0][0x348] ;  /* 0x00006900ff0677ac */ /* 0x000ee40008000a00 */
[----:B---3--:R-:W-:Y:S02]  /*02a0*/  UIADD3 UR10, UP1, UPT, UR6, 0x80, URZ ;  /* 0x00000080060a7890 */ /* 0x008fe4000ff3e0ff */
[----:B------:R-:W-:Y:S02]  /*02b0*/  UIADD3 UR6, UP0, UPT, UR6, 0x180, URZ ;  /* 0x0000018006067890 */ /* 0x000fe4000ff1e0ff */
[----:B------:R-:W-:Y:S02]  /*02c0*/  UIADD3.X UR11, UPT, UPT, URZ, UR7, URZ, UP1, !UPT ;  /* 0x00000007ff0b7290 */ /* 0x000fe40008ffe4ff */
[----:B------:R-:W-:-:S07]  /*02d0*/  UIADD3.X UR7, UPT, UPT, URZ, UR7, URZ, UP0, !UPT ;  /* 0x00000007ff077290 */ /* 0x000fce00087fe4ff */
[----:B------:R3:W-:Y:S02]  /*02e0*/  UTMACCTL.PF [UR10] ;  /* 0x000000000a0079b9 */ /* 0x0007e40008040000 */
[----:B------:R3:W-:Y:S02]  /*02f0*/  UTMACCTL.PF [UR6] ;  /* 0x00000000060079b9 */ /* 0x0007e40008040000 */
[----:B---3--:R-:W-:Y:S01]  /*0300*/  NOP ;  /* 0x0000000000007918 */ /* 0x008fe20000000000 */
.L_x_5:
[----:B------:R-:W-:Y:S05]  /*0310*/  BSYNC.RECONVERGENT B0 ;  /* 0x0000000000007941 */ /* 0x000fea0003800200 */
.L_x_4:
[----:B------:R-:W-:Y:S04]  /*0320*/  BSSY.RECONVERGENT B0, `(.L_x_6) ;  /* 0x000000a000007945 */ /* 0x000fe80003800200 */
        /* <DEDUP_REMOVED lines=9> */
.L_x_7:
[----:B------:R-:W-:Y:S05]  /*03c0*/  BSYNC.RECONVERGENT B0 ;  /* 0x0000000000007941 */ /* 0x000fea0003800200 */
.L_x_6:
[----:B------:R-:W3:Y:S01]  /*03d0*/  LDCU.64 UR6, c[0x0][0x888] ;  /* 0x00011100ff0677ac */ /* 0x000ee20008000a00 */
[----:B------:R-:W-:Y:S02]  /*03e0*/  UISETP.EQ.U32.AND UP1, UPT, UR4, URZ, UPT ;  /* 0x000000ff0400728c */ /* 0x000fe4000bf22070 */
[----:B------:R-:W-:Y:S02]  /*03f0*/  UPLOP3.LUT UP2, UPT, UPT, UPT, UPT, 0x80, 0x8 ;  /* 0x000000000008789c */ /* 0x000fe40003f4f070 */
[----:B---3--:R-:W-:-:S04]  /*0400*/  UISETP.NE.U32.AND UP0, UPT, UR6, URZ, UPT ;  /* 0x000000ff0600728c */ /* 0x008fc8000bf05070 */
[----:B------:R-:W-:-:S04]  /*0410*/  UISETP.NE.AND.EX UP0, UPT, UR7, URZ, UPT, UP0 ;  /* 0x000000ff0700728c */ /* 0x000fc8000bf05300 */
[----:B------:R-:W-:-:S04]  /*0420*/  UISETP.EQ.OR.EX UP3, UPT, UR5, URZ, !UP0, UP1 ;  /* 0x000000ff0500728c */ /* 0x000fc8000c762710 */
[----:B------:R-:W-:-:S05]  /*0430*/  UP2UR UR50, UPR, URZ, 0x8 ;  /* 0x00000008ff327883 */ /* 0x000fca0008000000 */
[----:B------:R-:W-:Y:S07]  /*0440*/  BRA.U !UP3, `(.L_x_8) ;  /* 0x000000010b207547 */ /* 0x000fee000b800000 */
[----:B------:R-:W-:Y:S01]  /*0450*/  UISETP.NE.U32.AND UP2, UPT, UR4, URZ, UPT ;  /* 0x000000ff0400728c */ /* 0x000fe2000bf45070 */
[----:B-----5:R-:W-:Y:S01]  /*0460*/  FSETP.NEU.AND P0, PT, R49, RZ, PT ;  /* 0x000000ff3100720b */ /* 0x020fe20003f0d000 */
[----:B------:R-:W-:Y:S02]  /*0470*/  USEL UR4, URZ, 0xffffffff, UP0 ;  /* 0xffffffffff047887 */ /* 0x000fe40008000000 */
[----:B------:R-:W-:-:S10]  /*0480*/  UISETP.NE.AND.EX UP2, UPT, UR5, URZ, UPT, UP2 ;  /* 0x000000ff0500728c */ /* 0x000fd4000bf45320 */
[----:B------:R-:W-:Y:S01]  /*0490*/  VOTEU.ANY UP1, P0 ;  /* 0x0000000000ff7886 */ /* 0x000fe20000020100 */
[----:B------:R-:W-:-:S04]  /*04a0*/  @!UP2 USEL UR4, URZ, 0xffffffff, UP1 ;  /* 0xffffffffff04a887 */ /* 0x000fc80008800000 */
[----:B------:R-:W-:-:S04]  /*04b0*/  ULOP3.LUT UR4, UR4, 0x1, URZ, 0xc0, !UPT ;  /* 0x0000000104047892 */ /* 0x000fc8000f8ec0ff */
[----:B------:R-:W-:-:S11]  /*04c0*/  UISETP.NE.U32.AND UP2, UPT, UR4, 0x1, UPT ;  /* 0x000000010400788c */ /* 0x000fd6000bf45070 */
.L_x_8:
[----:B-12---:R-:W1:Y:S01]  /*04d0*/  SHFL.IDX PT, R2, R101, RZ, 0x1f ;  /* 0x00001fff65027589 */ /* 0x006e6200000e0000 */
[----:B------:R-:W-:-:S04]  /*04e0*/  UISETP.NE.AND UP1, UPT, UR8, 0x2, UPT ;  /* 0x000000020800788c */ /* 0x000fc8000bf25270 */
[----:B------:R-:W-:Y:S01]  /*04f0*/  USEL UR6, URZ, 0x1, UP1 ;  /* 0x00000001ff067887 */ /* 0x000fe20008800000 */
[----:B-1----:R-:W-:-:S13]  /*0500*/  ISETP.NE.AND P0, PT, R2, RZ, PT ;  /* 0x000000ff0200720c */ /* 0x002fda0003f05270 */
[----:B------:R-:W-:Y:S05]  /*0510*/  @P0 BRA `(.L_x_9) ;  /* 0x0000000000500947 */ /* 0x000fea0003800000 */
[----:B------:R-:W1:Y:S01]  /*0520*/  S2UR UR5, SR_CgaCtaId ;  /* 0x00000000000579c3 */ /* 0x000e620000008800 */
[----:B------:R-:W-:Y:S01]  /*0530*/  UMOV UR7, 0x400 ;  /* 0x0000040000077882 */ /* 0x000fe20000000000 */
[----:B------:R-:W-:Y:S01]  /*0540*/  UMOV UR4, 0x1 ;  /* 0x0000000100047882 */ /* 0x000fe20000000000 */
[----:B------:R-:W-:Y:S01]  /*0550*/  ELECT P0, URZ, PT ;  /* 0x0000000000ff782f */ /* 0x000fe20003800000 */
[----:B------:R-:W-:-:S04]  /*0560*/  UIADD3 UR10, UPT, UPT, -UR4, 0x100000, URZ ;  /* 0x00100000040a7890 */ /* 0x000fc8000fffe1ff */
[----:B------:R-:W-:Y:S02]  /*0570*/  USHF.L.U32 UR11, UR10, 0xb, URZ ;  /* 0x0000000b0a0b7899 */ /* 0x000fe400080006ff */
[----:B------:R-:W-:Y:S02]  /*0580*/  USHF.L.U32 UR10, UR10, 0x1, URZ ;  /* 0x000000010a0a7899 */ /* 0x000fe400080006ff */
[----:B-1----:R-:W-:Y:S01]  /*0590*/  ULEA UR5, UR5, UR7, 0x18 ;  /* 0x0000000705057291 */ /* 0x002fe2000f8ec0ff */
[----:B------:R-:W1:Y:S11]  /*05a0*/  FENCE.VIEW.ASYNC.S ;  /* 0x00000000000073c6 */ /* 0x000e760000000000 */
[----:B-1----:R1:W2:Y:S01]  /*05b0*/  SYNCS.EXCH.64 URZ, [UR5], UR10 ;  /* 0x0000000a05ff75b2 */ /* 0x0022a20008000100 */
[----:B------:R1:W3:Y:S01]  /*05c0*/  SYNCS.EXCH.64 URZ, [UR5+0x28], UR10 ;  /* 0x0000280a05ff75b2 */ /* 0x0002e20008000100 */
[----:B------:R1:W4:Y:S01]  /*05d0*/  SYNCS.EXCH.64 URZ, [UR5+0x8], UR10 ;  /* 0x0000080a05ff75b2 */ /* 0x0003220008000100 */
[----:B------:R1:W1:Y:S01]  /*05e0*/  SYNCS.EXCH.64 URZ, [UR5+0x30], UR10 ;  /* 0x0000300a05ff75b2 */ /* 0x0002620008000100 */
[----:B------:R1:W1:Y:S01]  /*05f0*/  SYNCS.EXCH.64 URZ, [UR5+0x10], UR10 ;  /* 0x0000100a05ff75b2 */ /* 0x0002620008000100 */
[----:B------:R1:W1:Y:S01]  /*0600*/  SYNCS.EXCH.64 URZ, [UR5+0x38], UR10 ;  /* 0x0000380a05ff75b2 */ /* 0x0002620008000100 */
[----:B------:R1:W1:Y:S01]  /*0610*/  SYNCS.EXCH.64 URZ, [UR5+0x18], UR10 ;  /* 0x0000180a05ff75b2 */ /* 0x0002620008000100 */
[----:B------:R1:W1:Y:S01]  /*0620*/  SYNCS.EXCH.64 URZ, [UR5+0x40], UR10 ;  /* 0x0000400a05ff75b2 */ /* 0x0002620008000100 */
[----:B------:R1:W1:Y:S01]  /*0630*/  SYNCS.EXCH.64 URZ, [UR5+0x20], UR10 ;  /* 0x0000200a05ff75b2 */ /* 0x0002620008000100 */
[----:B------:R1:W1:Y:S01]  /*0640*/  SYNCS.EXCH.64 URZ, [UR5+0x48], UR10 ;  /* 0x0000480a05ff75b2 */ /* 0x0002620008000100 */
[----:B------:R-:W-:Y:S01]  /*0650*/  NOP ;  /* 0x0000000000007918 */ /* 0x000fe20000000000 */
.L_x_9:
[----:B------:R-:W2:Y:S01]  /*0660*/  SHFL.IDX PT, R2, R101, RZ, 0x1f ;  /* 0x00001fff65027589 */ /* 0x000ea200000e0000 */
[----:B------:R-:W-:Y:S01]  /*0670*/  NOP ;  /* 0x0000000000007918 */ /* 0x000fe20000000000 */
[----:B--2---:R-:W-:-:S13]  /*0680*/  ISETP.NE.AND P0, PT, R2, 0x1, PT ;  /* 0x000000010200780c */ /* 0x004fda0003f05270 */
[----:B------:R-:W-:Y:S05]  /*0690*/  @P0 BRA `(.L_x_10) ;  /* 0x0000000000580947 */ /* 0x000fea0003800000 */
[----:B------:R-:W2:Y:S01]  /*06a0*/  S2UR UR7, SR_CgaCtaId ;  /* 0x00000000000779c3 */ /* 0x000ea20000008800 */
[----:B------:R-:W-:Y:S01]  /*06b0*/  UMOV UR9, 0x400 ;  /* 0x0000040000097882 */ /* 0x000fe20000000000 */
[----:B-1----:R-:W-:Y:S01]  /*06c0*/  UMOV UR5, 0x20 ;  /* 0x0000002000057882 */ /* 0x002fe20000000000 */
[----:B------:R-:W-:Y:S01]  /*06d0*/  UMOV UR4, 0x80 ;  /* 0x0000008000047882 */ /* 0x000fe20000000000 */
[----:B------:R-:W-:-:S04]  /*06e0*/  UIADD3 UR10, UPT, UPT, -UR5, 0x100000, URZ ;  /* 0x00100000050a7890 */ /* 0x000fc8000fffe1ff */
[----:B------:R-:W-:Y:S02]  /*06f0*/  USHF.L.U32 UR11, UR10, 0xb, URZ ;  /* 0x0000000b0a0b7899 */ /* 0x000fe400080006ff */
[----:B------:R-:W-:Y:S02]  /*0700*/  USHF.L.U32 UR10, UR10, 0x1, URZ ;  /* 0x000000010a0a7899 */ /* 0x000fe400080006ff */
[----:B------:R-:W-:-:S04]  /*0710*/  UIADD3 UR4, UPT, UPT, -UR4, 0x100000, URZ ;  /* 0x0010000004047890 */ /* 0x000fc8000fffe1ff */
[----:B------:R-:W-:Y:S02]  /*0720*/  USHF.L.U32 UR5, UR4, 0xb, URZ ;  /* 0x0000000b04057899 */ /* 0x000fe400080006ff */
[----:B------:R-:W-:Y:S01]  /*0730*/  USHF.L.U32 UR4, UR4, 0x1, URZ ;  /* 0x0000000104047899 */ /* 0x000fe200080006ff */
[----:B------:R-:W-:Y:S01]  /*0740*/  ELECT P0, URZ, PT ;  /* 0x0000000000ff782f */ /* 0x000fe20003800000 */
[----:B--2---:R-:W-:Y:S01]  /*0750*/  ULEA UR7, UR7, UR9, 0x18 ;  /* 0x0000000907077291 */ /* 0x004fe2000f8ec0ff */
[----:B------:R-:W1:Y:S11]  /*0760*/  FENCE.VIEW.ASYNC.S ;  /* 0x00000000000073c6 */ /* 0x000e760000000000 */
[----:B-1----:R2:W1:Y:S01]  /*0770*/  SYNCS.EXCH.64 URZ, [UR7+0x50], UR10 ;  /* 0x0000500a07ff75b2 */ /* 0x0024620008000100 */
[----:B------:R2:W1:Y:S01]  /*0780*/  SYNCS.EXCH.64 URZ, [UR7+0x70], UR4 ;  /* 0x0000700407ff75b2 */ /* 0x0004620008000100 */
[----:B------:R2:W1:Y:S01]  /*0790*/  SYNCS.EXCH.64 URZ, [UR7+0x58], UR10 ;  /* 0x0000580a07ff75b2 */ /* 0x0004620008000100 */
[----:B------:R2:W1:Y:S01]  /*07a0*/  SYNCS.EXCH.64 URZ, [UR7+0x78], UR4 ;  /* 0x0000780407ff75b2 */ /* 0x0004620008000100 */
[----:B------:R2:W1:Y:S01]  /*07b0*/  SYNCS.EXCH.64 URZ, [UR7+0x60], UR10 ;  /* 0x0000600a07ff75b2 */ /* 0x0004620008000100 */
[----:B------:R2:W1:Y:S01]  /*07c0*/  SYNCS.EXCH.64 URZ, [UR7+0x80], UR4 ;  /* 0x0000800407ff75b2 */ /* 0x0004620008000100 */
[----:B------:R2:W1:Y:S01]  /*07d0*/  SYNCS.EXCH.64 URZ, [UR7+0x68], UR10 ;  /* 0x0000680a07ff75b2 */ /* 0x0004620008000100 */
[----:B------:R2:W1:Y:S02]  /*07e0*/  SYNCS.EXCH.64 URZ, [UR7+0x88], UR4 ;  /* 0x0000880407ff75b2 */ /* 0x0004640008000100 */
[----:B--2---:R-:W-:Y:S01]  /*07f0*/  NOP ;  /* 0x0000000000007918 */ /* 0x004fe20000000000 */
.L_x_10:
[----:B------:R-:W2:Y:S01]  /*0800*/  SHFL.IDX PT, R2, R101, RZ, 0x1f ;  /* 0x00001fff65027589 */ /* 0x000ea200000e0000 */
[----:B------:R-:W-:Y:S01]  /*0810*/  NOP ;  /* 0x0000000000007918 */ /* 0x000fe20000000000 */
[----:B--2---:R-:W-:-:S13]  /*0820*/  ISETP.NE.AND P0, PT, R2, 0x3, PT ;  /* 0x000000030200780c */ /* 0x004fda0003f05270 */
[----:B------:R-:W-:Y:S05]  /*0830*/  @P0 BRA `(.L_x_11) ;  /* 0x0000000000300947 */ /* 0x000fea0003800000 */
[----:B-1----:R-:W1:Y:S01]  /*0840*/  S2UR UR5, SR_CgaCtaId ;  /* 0x00000000000579c3 */ /* 0x002e620000008800 */
        /* <DEDUP_REMOVED lines=8> */
[----:B-1----:R2:W1:Y:S01]  /*08d0*/  SYNCS.EXCH.64 URZ, [UR5+0x90], UR10 ;  /* 0x0000900a05ff75b2 */ /* 0x0024620008000100 */
[----:B------:R2:W1:Y:S02]  /*08e0*/  SYNCS.EXCH.64 URZ, [UR5+0x98], UR10 ;  /* 0x0000980a05ff75b2 */ /* 0x0004640008000100 */
[----:B--2---:R-:W-:Y:S01]  /*08f0*/  NOP ;  /* 0x0000000000007918 */ /* 0x004fe20000000000 */
.L_x_11:
[----:B------:R-:W2:Y:S01]  /*0900*/  SHFL.IDX PT, R2, R101, RZ, 0x1f ;  /* 0x00001fff65027589 */ /* 0x000ea200000e0000 */
[----:B------:R-:W-:Y:S01]  /*0910*/  NOP ;  /* 0x0000000000007918 */ /* 0x000fe20000000000 */
[----:B--2---:R-:W-:-:S13]  /*0920*/  ISETP.NE.AND P0, PT, R2, 0x4, PT ;  /* 0x000000040200780c */ /* 0x004fda0003f05270 */
[----:B------:R-:W-:Y:S05]  /*0930*/  @P0 BRA `(.L_x_12) ;  /* 0x00000000004c0947 */ /* 0x000fea0003800000 */
[----:B-1----:R-:W1:Y:S01]  /*0940*/  S2UR UR5, SR_CgaCtaId ;  /* 0x00000000000579c3 */ /* 0x002e620000008800 */
[----:B------:R-:W-:Y:S01]  /*0950*/  UMOV UR9, 0x100 ;  /* 0x0000010000097882 */ /* 0x000fe20000000000 */
[----:B------:R-:W-:Y:S01]  /*0960*/  UMOV UR7, 0x400 ;  /* 0x0000040000077882 */ /* 0x000fe20000000000 */
[----:B------:R-:W-:Y:S01]  /*0970*/  USEL UR9, UR9, 0xe0, UP2 ;  /* 0x000000e009097887 */ /* 0x000fe20009000000 */
[----:B------:R-:W-:Y:S01]  /*0980*/  UMOV UR4, 0x1 ;  /* 0x0000000100047882 */ /* 0x000fe20000000000 */
[----:B------:R-:W-:Y:S01]  /*0990*/  ELECT P0, URZ, PT ;  /* 0x0000000000ff782f */ /* 0x000fe20003800000 */
[----:B------:R-:W-:-:S04]  /*09a0*/  UIADD3 UR10, UPT, UPT, -UR4, 0x100000, URZ ;  /* 0x00100000040a7890 */ /* 0x000fc8000fffe1ff */
[----:B------:R-:W-:Y:S02]  /*09b0*/  USHF.L.U32 UR11, UR10, 0xb, URZ ;  /* 0x0000000b0a0b7899 */ /* 0x000fe400080006ff */
[----:B------:R-:W-:Y:S02]  /*09c0*/  USHF.L.U32 UR10, UR10, 0x1, URZ ;  /* 0x000000010a0a7899 */ /* 0x000fe400080006ff */
[----:B------:R-:W-:-:S04]  /*09d0*/  UIADD3 UR12, UPT, UPT, -UR9, 0x100000, URZ ;  /* 0x00100000090c7890 */ /* 0x000fc8000fffe1ff */
[----:B------:R-:W-:Y:S02]  /*09e0*/  USHF.L.U32 UR13, UR12, 0xb, URZ ;  /* 0x0000000b0c0d7899 */ /* 0x000fe400080006ff */
[----:B------:R-:W-:Y:S02]  /*09f0*/  USHF.L.U32 UR12, UR12, 0x1, URZ ;  /* 0x000000010c0c7899 */ /* 0x000fe400080006ff */
[----:B-1----:R-:W-:Y:S01]  /*0a00*/  ULEA UR5, UR5, UR7, 0x18 ;  /* 0x0000000705057291 */ /* 0x002fe2000f8ec0ff */
[----:B------:R-:W1:Y:S11]  /*0a10*/  FENCE.VIEW.ASYNC.S ;  /* 0x00000000000073c6 */ /* 0x000e760000000000 */
[----:B-1----:R2:W1:Y:S01]  /*0a20*/  SYNCS.EXCH.64 URZ, [UR5+0xa0], UR10 ;  /* 0x0000a00a05ff75b2 */ /* 0x0024620008000100 */
[----:B------:R2:W1:Y:S01]  /*0a30*/  SYNCS.EXCH.64 URZ, [UR5+0xb0], UR12 ;  /* 0x0000b00c05ff75b2 */ /* 0x0004620008000100 */
[----:B------:R2:W1:Y:S01]  /*0a40*/  SYNCS.EXCH.64 URZ, [UR5+0xa8], UR10 ;  /* 0x0000a80a05ff75b2 */ /* 0x0004620008000100 */
[----:B------:R2:W1:Y:S02]  /*0a50*/  SYNCS.EXCH.64 URZ, [UR5+0xb8], UR12 ;  /* 0x0000b80c05ff75b2 */ /* 0x0004640008000100 */
[----:B--2---:R-:W-:Y:S01]  /*0a60*/  NOP ;  /* 0x0000000000007918 */ /* 0x004fe20000000000 */
.L_x_12:
        /* <DEDUP_REMOVED lines=26> */
.L_x_13:
        /* <DEDUP_REMOVED lines=18> */
.L_x_14:
[----:B-1----:R-:W1:Y:S01]  /*0d30*/  S2UR UR5, SR_CTAID.X ;  /* 0x00000000000579c3 */ /* 0x002e620000002500 */
[----:B------:R-:W-:-:S05]  /*0d40*/  CS2R.32 R95, SR_CgaSize ;  /* 0x00000000005f7805 */ /* 0x000fca0000008a00 */
[----:B------:R-:W-:-:S05]  /*0d50*/  IMAD R95, R95, -0xa0, RZ ;  /* 0xffffff605f5f7824 */ /* 0x000fca00078e02ff */
[----:B------:R-:W-:-:S14]  /*0d60*/  R2UR UR9, R95 ;  /* 0x000000005f0972ca */ /* 0x000fdc00000e0000 */
[----:B------:R-:W2:Y:S01]  /*0d70*/  LDCU UR9, c[0x0][UR9+0x2b0] ;  /* 0x00005600090977ac */ /* 0x000ea20008000800 */
[----:B------:R-:W-:Y:S01]  /*0d80*/  NOP ;  /* 0x0000000000007918 */ /* 0x000fe20000000000 */
[----:B------:R-:W-:-:S05]  /*0d90*/  CS2R.32 R95, SR_CgaSize ;  /* 0x00000000005f7805 */ /* 0x000fca0000008a00 */
[----:B------:R-:W-:-:S05]  /*0da0*/  IMAD R95, R95, -0xa0, RZ ;  /* 0xffffff605f5f7824 */ /* 0x000fca00078e02ff */
[----:B------:R-:W-:-:S14]  /*0db0*/  R2UR UR7, R95 ;  /* 0x000000005f0772ca */ /* 0x000fdc00000e0000 */
[----:B------:R-:W3:Y:S01]  /*0dc0*/  LDCU UR7, c[0x0][UR7+0x2b4] ;  /* 0x00005680070777ac */ /* 0x000ee20008000800 */
[----:B------:R-:W4:Y:S08]  /*0dd0*/  S2UR UR4, SR_CTAID.Y ;  /* 0x00000000000479c3 */ /* 0x000f300000002600 */
[----:B------:R-:W3:Y:S01]  /*0de0*/  LDC R10, c[0x0][0xb24] ;  /* 0x0002c900ff0a7b82 */ /* 0x000ee20000000800 */
[----:B-1----:R-:W-:-:S02]  /*0df0*/  I2FP.F32.U32 R95, UR5 ;  /* 0x00000005005f7c45 */ /* 0x002fc40008201000 */
[----:B------:R-:W-:-:S05]  /*0e00*/  CS2R.32 R3, SR_CgaSize ;  /* 0x0000000000037805 */ /* 0x000fca0000008a00 */
[----:B------:R-:W-:-:S06]  /*0e10*/  IMAD R3, R3, -0xa0, RZ ;  /* 0xffffff6003037824 */ /* 0x000fcc00078e02ff */
[----:B------:R-:W1:Y:S01]  /*0e20*/  LDC R3, c[0x0][R3+0x2a0] ;  /* 0x0000a80003037b82 */ /* 0x000e620000000800 */
[----:B------:R-:W-:Y:S01]  /*0e30*/  MOV R15, UR5 ;  /* 0x00000005000f7c02 */ /* 0x000fe20008000f00 */
[----:B--2---:R-:W-:Y:S01]  /*0e40*/  FMUL R95, R95, UR9 ;  /* 0x000000095f5f7c20 */ /* 0x004fe20008400000 */
[----:B----4-:R-:W-:Y:S02]  /*0e50*/  I2FP.F32.U32 R94, UR4 ;  /* 0x00000004005e7c45 */ /* 0x010fe40008201000 */
[----:B------:R-:W-:-:S05]  /*0e60*/  CS2R.32 R2, SR_CgaSize ;  /* 0x0000000000027805 */ /* 0x000fca0000008a00 */
[----:B------:R-:W-:-:S06]  /*0e70*/  IMAD R2, R2, -0xa0, RZ ;  /* 0xffffff6002027824 */ /* 0x000fcc00078e02ff */
[----:B------:R-:W2:Y:S01]  /*0e80*/  LDC R2, c[0x0][R2+0x2a4] ;  /* 0x0000a90002027b82 */ /* 0x000ea20000000800 */
[----:B------:R-:W-:Y:S01]  /*0e90*/  MOV R14, UR4 ;  /* 0x00000004000e7c02 */ /* 0x000fe20008000f00 */
[----:B------:R-:W4:Y:S01]  /*0ea0*/  F2I.U32.TRUNC.NTZ R95, R95 ;  /* 0x0000005f005f7305 */ /* 0x000f22000020f000 */
[----:B---3--:R-:W-:-:S05]  /*0eb0*/  FMUL R94, R94, UR7 ;  /* 0x000000075e5e7c20 */ /* 0x008fca0008400000 */
[----:B------:R-:W-:Y:S01]  /*0ec0*/  BAR.SYNC.DEFER_BLOCKING 0x0 ;  /* 0x0000000000007b1d */ /* 0x000fe20000010000 */
[----:B------:R-:W-:-:S05]  /*0ed0*/  ISETP.GE.AND P0, PT, R10, 0x1, PT ;  /* 0x000000010a00780c */ /* 0x000fca0003f06270 */
[----:B------:R-:W3:Y:S02]  /*0ee0*/  F2I.U32.TRUNC.NTZ R94, R94 ;  /* 0x0000005e005e7305 */ /* 0x000ee4000020f000 */
[----:B------:R-:W2:Y:S01]  /*0ef0*/  S2UR UR36, SR_CTAID.Z ;  /* 0x00000000002479c3 */ /* 0x000ea20000002700 */
[----:B----4-:R-:W-:-:S05]  /*0f00*/  IADD3 R95, PT, PT, -R95, RZ, RZ ;  /* 0x000000ff5f5f7210 */ /* 0x010fca0007ffe1ff */
[----:B-1----:R-:W-:Y:S01]  /*0f10*/  IMAD R95, R3, R95, UR5 ;  /* 0x00000005035f7e24 */ /* 0x002fe2000f8e025f */
[----:B---3--:R-:W-:-:S05]  /*0f20*/  IADD3 R94, PT, PT, -R94, RZ, RZ ;  /* 0x000000ff5e5e7210 */ /* 0x008fca0007ffe1ff */
[----:B--2---:R-:W-:Y:S01]  /*0f30*/  IMAD R94, R2, R94, UR4 ;  /* 0x00000004025e7e24 */ /* 0x004fe2000f8e025e */
[----:B------:R-:W-:Y:S06]  /*0f40*/  @!P0 BRA `(.L_x_15) ;  /* 0x0000000000b88947 */ /* 0x000fec0003800000 */
[----:B------:R-:W1:Y:S01]  /*0f50*/  LDC.64 R4, c[0x0][0xb18] ;  /* 0x0002c600ff047b82 */ /* 0x000e620000000a00 */
[----:B------:R-:W-:-:S07]  /*0f60*/  ISETP.NE.AND P0, PT, R10, 0x1, PT ;  /* 0x000000010a00780c */ /* 0x000fce0003f05270 */
[----:B------:R-:W2:Y:S08]  /*0f70*/  LDC R9, c[0x0][0xb0c] ;  /* 0x0002c300ff097b82 */ /* 0x000eb00000000800 */
[----:B------:R-:W3:Y:S08]  /*0f80*/  LDC R12, c[0x0][0x370] ;  /* 0x0000dc00ff0c7b82 */ /* 0x000ef00000000800 */
[----:B------:R-:W4:Y:S01]  /*0f90*/  LDC R11, c[0x0][0x374] ;  /* 0x0000dd00ff0b7b82 */ /* 0x000f220000000800 */
[----:B-1----:R-:W-:-:S07]  /*0fa0*/  ISETP.NE.AND P1, PT, R4, 0x1, PT ;  /* 0x000000010400780c */ /* 0x002fce0003f25270 */
[----:B------:R-:W3:Y:S01]  /*0fb0*/  LDC.64 R6, c[0x0][0xb10] ;  /* 0x0002c400ff067b82 */ /* 0x000ee20000000a00 */
[----:B--2---:R-:W-:-:S07]  /*0fc0*/  ISETP.NE.AND P2, PT, R9, 0x1, PT ;  /* 0x000000010900780c */ /* 0x004fce0003f45270 */
[----:B------:R-:W1:Y:S08]  /*0fd0*/  LDC R8, c[0x0][0xb20] ;  /* 0x0002c800ff087b82 */ /* 0x000e700000000800 */
[----:B------:R-:W2:Y:S01]  /*0fe0*/  LDC.64 R2, c[0x0][0xb28] ;  /* 0x0002ca00ff027b82 */ /* 0x000ea20000000a00 */
[----:B----4-:R-:W-:-:S04]  /*0ff0*/  IMAD.HI.U32 R13, R11, R5, RZ ;  /* 0x000000050b0d7227 */ /* 0x010fc800078e00ff */
[----:B------:R-:W-:-:S04]  /*1000*/  IMAD.HI.U32 R5, R14, R5, RZ ;  /* 0x000000050e057227 */ /* 0x000fc800078e00ff */
[----:B---3--:R-:W-:-:S05]  /*1010*/  IMAD.HI.U32 R16, R12, R6, RZ ;  /* 0x000000060c107227 */ /* 0x008fca00078e00ff */
[-C--:B------:R-:W-:Y:S01]  /*1020*/  @P2 SHF.R.U32.HI R12, RZ, R7.reuse, R16 ;  /* 0x00000007ff0c2219 */ /* 0x080fe20000011610 */
[----:B------:R-:W-:Y:S01]  /*1030*/  IMAD.HI.U32 R16, R15, R6, RZ ;  /* 0x000000060f107227 */ /* 0x000fe200078e00ff */
[-C--:B-1----:R-:W-:Y:S02]  /*1040*/  @P1 SHF.R.U32.HI R11, RZ, R8.reuse, R13 ;  /* 0x00000008ff0b1219 */ /* 0x082fe4000001160d */
[----:B------:R-:W-:Y:S02]  /*1050*/  SHF.R.U32.HI R5, RZ, R8, R5 ;  /* 0x00000008ff057219 */ /* 0x000fe40000011605 */
[----:B------:R-:W-:Y:S02]  /*1060*/  SHF.R.U32.HI R16, RZ, R7, R16 ;  /* 0x00000007ff107219 */ /* 0x000fe40000011610 */
[----:B------:R-:W-:Y:S01]  /*1070*/  SEL R5, R14, R5, !P1 ;  /* 0x000000050e057207 */ /* 0x000fe20004800000 */
[----:B--2---:R-:W-:Y:S01]  /*1080*/  IMAD.HI.U32 R13, R11, R2, RZ ;  /* 0x000000020b0d7227 */ /* 0x004fe200078e00ff */
[----:B------:R-:W-:-:S03]  /*1090*/  SEL R16, R15, R16, !P2 ;  /* 0x000000100f107207 */ /* 0x000fc60005000000 */
[----:B------:R-:W-:Y:S01]  /*10a0*/  IMAD.HI.U32 R6, R12, R2, RZ ;  /* 0x000000020c067227 */ /* 0x000fe200078e00ff */
[----:B------:R-:W-:-:S04]  /*10b0*/  @P0 SHF.R.U32.HI R11, RZ, R3, R13 ;  /* 0x00000003ff0b0219 */ /* 0x000fc8000001160d */
[----:B------:R-:W-:Y:S01]  /*10c0*/  @P0 SHF.R.U32.HI R12, RZ, R3, R6 ;  /* 0x00000003ff0c0219 */ /* 0x000fe20000011606 */
[----:B------:R-:W-:-:S04]  /*10d0*/  IMAD R11, R11, R10, RZ ;  /* 0x0000000a0b0b7224 */ /* 0x000fc800078e02ff */
[----:B------:R-:W-:Y:S01]  /*10e0*/  IMAD R6, R12, R10, RZ ;  /* 0x0000000a0c067224 */ /* 0x000fe200078e02ff */
[----:B------:R-:W-:-:S04]  /*10f0*/  ISETP.GE.AND P1, PT, R5, R11, PT ;  /* 0x0000000b0500720c */ /* 0x000fc80003f26270 */
[----:B------:R-:W-:Y:S01]  /*1100*/  ISETP.GE.OR P1, PT, R16, R6, P1 ;  /* 0x000000061000720c */ /* 0x000fe20000f26670 */
[----:B------:R-:W-:-:S05]  /*1110*/  IMAD.HI.U32 R6, R5, R2, RZ ;  /* 0x0000000205067227 */ /* 0x000fca00078e00ff */
[----:B------:R-:W-:-:S04]  /*1120*/  SHF.R.U32.HI R6, RZ, R3, R6 ;  /* 0x00000003ff067219 */ /* 0x000fc80000011606 */
[----:B------:R-:W-:-:S03]  /*1130*/  SEL R6, R5, R6, !P0 ;  /* 0x0000000605067207 */ /* 0x000fc60004000000 */
[----:B------:R-:W-:Y:S01]  /*1140*/  @!P1 IMAD.HI.U32 R7, R16, R2, RZ ;  /* 0x0000000210079227 */ /* 0x000fe200078e00ff */
[----:B------:R-:W-:-:S04]  /*1150*/  IADD3 R2, PT, PT, -R6, RZ, RZ ;  /* 0x000000ff06027210 */ /* 0x000fc80007ffe1ff */
[----:B------:R-:W-:Y:S01]  /*1160*/  @!P1 SHF.R.U32.HI R3, RZ, R3, R7 ;  /* 0x00000003ff039219 */ /* 0x000fe20000011607 */
[----:B------:R-:W-:Y:S01]  /*1170*/  IMAD R2, R10, R2, R5 ;  /* 0x000000020a027224 */ /* 0x000fe200078e0205 */
[----:B------:R-:W-:Y:S02]  /*1180*/  IADD3 R7, PT, PT, -R5, RZ, RZ ;  /* 0x000000ff05077210 */ /* 0x000fe40007ffe1ff */
[----:B------:R-:W-:-:S03]  /*1190*/  @!P1 SEL R3, R16, R3, !P0 ;  /* 0x0000000310039207 */ /* 0x000fc60004000000 */
[----:B------:R-:W-:Y:S02]  /*11a0*/  IMAD R7, R4, R7, R14 ;  /* 0x0000000704077224 */ /* 0x000fe400078e020e */
[--C-:B------:R-:W-:Y:S02]  /*11b0*/  @!P1 IMAD.IADD R6, R6, 0x1, -R3.reuse ;  /* 0x0000000106069824 */ /* 0x100fe400078e0a03 */
[----:B------:R-:W-:Y:S01]  /*11c0*/  @!P1 IMAD R3, R2, R12, R3 ;  /* 0x0000000c02039224 */ /* 0x000fe200078e0203 */
[----:B------:R-:W-:Y:S01]  /*11d0*/  IADD3 R2, PT, PT, -R16, RZ, RZ ;  /* 0x000000ff10027210 */ /* 0x000fe20007ffe1ff */
[----:B------:R-:W-:Y:S02]  /*11e0*/  @!P1 IMAD R5, R6, R10, R16 ;  /* 0x0000000a06059224 */ /* 0x000fe400078e0210 */
[----:B------:R-:W-:Y:S02]  /*11f0*/  @!P1 IMAD.MOV.U32 R16, RZ, RZ, R3 ;  /* 0x000000ffff109224 */ /* 0x000fe400078e0003 */
[----:B------:R-:W-:-:S02]  /*1200*/  IMAD R2, R9, R2, R15 ;  /* 0x0000000209027224 */ /* 0x000fc400078e020f */
[----:B------:R-:W-:Y:S02]  /*1210*/  IMAD R14, R5, R4, R7 ;  /* 0x00000004050e7224 */ /* 0x000fe400078e0207 */
[----:B------:R-:W-:Y:S02]  /*1220*/  IMAD R15, R16, R9, R2 ;  /* 0x00000009100f7224 */ /* 0x000fe400078e0202 */
.L_x_15:
[----:B------:R-:W1:Y:S01]  /*1230*/  LDCU UR4, c[0x0][0xb30] ;  /* 0x00016600ff0477ac */ /* 0x000e620008000800 */
[----:B------:R-:W2:Y:S08]  /*1240*/  S2UR UR37, SR_CgaCtaId ;  /* 0x00000000002579c3 */ /* 0x000eb00000008800 */
[----:B------:R-:W3:Y:S01]  /*1250*/  LDC R40, c[0x0][0xb24] ;  /* 0x0002c900ff287b82 */ /* 0x000ee20000000800 */
[----:B-1----:R-:W-:-:S09]  /*1260*/  UISETP.NE.AND UP1, UPT, UR4, 0x1, UPT ;  /* 0x000000010400788c */ /* 0x002fd2000bf25270 */
[----:B--2---:R-:W-:Y:S05]  /*1270*/  BRA.U UP1, `(.L_x_16) ;  /* 0x0000000101407547 */ /* 0x004fea000b800000 */
[----:B------:R-:W1:Y:S08]  /*1280*/  LDC.64 R4, c[0x0][0xb10] ;  /* 0x0002c400ff047b82 */ /* 0x000e700000000a00 */
[----:B------:R-:W2:Y:S08]  /*1290*/  LDC.64 R2, c[0x0][0xb18] ;  /* 0x0002c600ff027b82 */ /* 0x000eb00000000a00 */
[----:B------:R-:W4:Y:S08]  /*12a0*/  LDC R6, c[0x0][0xb20] ;  /* 0x0002c800ff067b82 */ /* 0x000f300000000800 */
[----:B------:R-:W3:Y:S01]  /*12b0*/  LDC R7, c[0x0][0xb0c] ;  /* 0x0002c300ff077b82 */ /* 0x000ee20000000800 */
[----:B-1----:R-:W-:-:S05]  /*12c0*/  IMAD.HI.U32 R4, R15, R4, RZ ;  /* 0x000000040f047227 */ /* 0x002fca00078e00ff */
[----:B------:R-:W-:Y:S01]  /*12d0*/  SHF.R.U32.HI R4, RZ, R5, R4 ;  /* 0x00000005ff047219 */ /* 0x000fe20000011604 */
[----:B--2---:R-:W-:Y:S01]  /*12e0*/  IMAD.HI.U32 R3, R14, R3, RZ ;  /* 0x000000030e037227 */ /* 0x004fe200078e00ff */
[----:B------:R-:W-:-:S04]  /*12f0*/  ISETP.NE.AND P0, PT, R2, 0x1, PT ;  /* 0x000000010200780c */ /* 0x000fc80003f05270 */
[----:B----4-:R-:W-:-:S04]  /*1300*/  SHF.R.U32.HI R3, RZ, R6, R3 ;  /* 0x00000006ff037219 */ /* 0x010fc80000011603 */
[----:B------:R-:W-:Y:S02]  /*1310*/  SEL R3, R14, R3, !P0 ;  /* 0x000000030e037207 */ /* 0x000fe40004000000 */
[----:B---3--:R-:W-:-:S04]  /*1320*/  ISETP.NE.AND P1, PT, R7, 0x1, PT ;  /* 0x000000010700780c */ /* 0x008fc80003f25270 */
[----:B------:R-:W-:-:S05]  /*1330*/  SEL R4, R15, R4, !P1 ;  /* 0x000000040f047207 */ /* 0x000fca0004800000 */
[----:B------:R-:W-:Y:S02]  /*1340*/  IMAD.IADD R5, R3, 0x1, -R4 ;  /* 0x0000000103057824 */ /* 0x000fe400078e0a04 */
[----:B------:R-:W-:Y:S02]  /*1350*/  IMAD.IADD R3, R4, 0x1, -R3 ;  /* 0x0000000104037824 */ /* 0x000fe400078e0a03 */
[----:B------:R-:W-:Y:S02]  /*1360*/  IMAD R15, R5, R7, R15 ;  /* 0x00000007050f7224 */ /* 0x000fe400078e020f */
[----:B------:R-:W-:-:S07]  /*1370*/  IMAD R14, R3, R2, R14 ;  /* 0x00000002030e7224 */ /* 0x000fce00078e020e */
.L_x_16:
[----:B------:R-:W-:Y:S01]  /*1380*/  BAR.SYNC.DEFER_BLOCKING 0x0 ;  /* 0x0000000000007b1d */ /* 0x000fe20000010000 */
[----:B------:R-:W-:Y:S01]  /*1390*/  UISETP.NE.AND UP1, UPT, UR8, 0x2, UPT ;  /* 0x000000020800788c */ /* 0x000fe2000bf25270 */
[----:B------:R-:W-:Y:S02]  /*13a0*/  ISETP.NE.OR P5, PT, R0, 0x2, !P5 ;  /* 0x000000020000780c */ /* 0x000fe40006fa5670 */
[----:B------:R-:W-:-:S06]  /*13b0*/  LOP3.LUT R2, R108, 0x1f, RZ, 0xc0, !PT ;  /* 0x0000001f6c027812 */ /* 0x000fcc00078ec0ff */
[----:B------:R-:W-:Y:S05]  /*13c0*/  BRA.U UP1, `(.L_x_17) ;  /* 0x0000001101807547 */ /* 0x000fea000b800000 */
[----:B------:R-:W1:Y:S01]  /*13d0*/  LDCU UR13, c[0x0][0x38c] ;  /* 0x00007180ff0d77ac */ /* 0x000e620008000800 */
[----:B------:R-:W2:Y:S01]  /*13e0*/  LDC R8, c[0x0][0x370] ;  /* 0x0000dc00ff087b82 */ /* 0x000ea20000000800 */
[----:B------:R-:W-:Y:S01]  /*13f0*/  PLOP3.LUT P1, PT, PT, PT, UP2, 0x80, 0x8 ;  /* 0x000000000008781c */ /* 0x000fe20003f2f028 */
[----:B------:R-:W-:Y:S01]  /*1400*/  IMAD.MOV.U32 R17, RZ, RZ, 0x1 ;  /* 0x00000001ff117424 */ /* 0x000fe200078e00ff */
[----:B------:R-:W-:Y:S01]  /*1410*/  ISETP.EQ.OR P4, PT, R2, RZ, P5 ;  /* 0x000000ff0200720c */ /* 0x000fe20002f82670 */
[----:B------:R-:W-:Y:S01]  /*1420*/  IMAD.MOV.U32 R16, RZ, RZ, RZ ;  /* 0x000000ffff107224 */ /* 0x000fe200078e00ff */
[----:B------:R-:W-:Y:S02]  /*1430*/  PLOP3.LUT P1, PT, P1, PT, PT, 0x8, 0x80 ;  /* 0x000000000080781c */ /* 0x000fe40000f2e170 */
[----:B------:R-:W-:Y:S01]  /*1440*/  CS2R R12, SRZ ;  /* 0x00000000000c7805 */ /* 0x000fe2000001ff00 */
[----:B------:R-:W-:Y:S01]  /*1450*/  IMAD.MOV.U32 R11, RZ, RZ, 0x1 ;  /* 0x00000001ff0b7424 */ /* 0x000fe200078e00ff */
[----:B------:R-:W4:Y:S01]  /*1460*/  LDC R0, c[0x0][0x374] ;  /* 0x0000dd00ff007b82 */ /* 0x000f220000000800 */
[----:B------:R-:W2:Y:S01]  /*1470*/  LDCU.64 UR22, c[0x0][0x348] ;  /* 0x00006900ff1677ac */ /* 0x000ea20008000a00 */
[----:B------:R-:W-:Y:S01]  /*1480*/  UMOV UR6, URZ ;  /* 0x000000ff00067c82 */ /* 0x000fe20008000000 */
[----:B-1----:R-:W-:-:S04]  /*1490*/  UIADD3 UR5, UPT, UPT, UR13, 0x1f, URZ ;  /* 0x0000001f0d057890 */ /* 0x002fc8000fffe0ff */
[----:B------:R-:W-:-:S04]  /*14a0*/  USHF.R.S32.HI UR4, URZ, 0x1f, UR5 ;  /* 0x0000001fff047899 */ /* 0x000fc80008011405 */
[----:B------:R-:W-:-:S04]  /*14b0*/  ULEA.HI UR4, UR4, UR5, URZ, 0x5 ;  /* 0x0000000504047291 */ /* 0x000fc8000f8f28ff */
[----:B------:R-:W-:Y:S02]  /*14c0*/  USHF.R.S32.HI UR15, URZ, 0x5, UR4 ;  /* 0x00000005ff0f7899 */ /* 0x000fe40008011404 */
[----:B------:R-:W-:Y:S02]  /*14d0*/  UIADD3 UR4, UPT, UPT, UR13, -0x1, URZ ;  /* 0xffffffff0d047890 */ /* 0x000fe4000fffe0ff */
[----:B------:R-:W-:Y:S02]  /*14e0*/  UISETP.LT.U32.AND UP0, UPT, UR15, 0x5, UPT ;  /* 0x000000050f00788c */ /* 0x000fe4000bf01070 */
[----:B------:R-:W-:Y:S02]  /*14f0*/  UISETP.GE.U32.AND UP1, UPT, UR4, -0x3f, UPT ;  /* 0xffffffc10400788c */ /* 0x000fe4000bf26070 */
[----:B------:R-:W-:Y:S02]  /*1500*/  USEL UR14, UR15, 0x5, UP0 ;  /* 0x000000050f0e7887 */ /* 0x000fe40008000000 */
[----:B------:R-:W-:-:S02]  /*1510*/  UIADD3 UR13, UPT, UPT, UR13, 0x3e, URZ ;  /* 0x0000003e0d0d7890 */ /* 0x000fc4000fffe0ff */
[----:B------:R-:W-:Y:S02]  /*1520*/  UIADD3 UR5, UPT, UPT, UR14, -0x1, URZ ;  /* 0xffffffff0e057890 */ /* 0x000fe4000fffe0ff */
[----:B------:R-:W-:-:S03]  /*1530*/  UIADD3 UR7, UPT, UPT, UR15, -UR14, URZ ;  /* 0x8000000e0f077290 */ /* 0x000fc6000fffe0ff */
[----:B------:R-:W-:-:S04]  /*1540*/  @UP1 UIADD3 UR5, UPT, UPT, UR14, URZ, URZ ;  /* 0x000000ff0e051290 */ /* 0x000fc8000fffe0ff */
[----:B--2---:R-:W-:-:S12]  /*1550*/  UIADD3 UR5, UPT, UPT, UR5, 0x1, URZ ;  /* 0x0000000105057890 */ /* 0x004fd8000fffe0ff */
.L_x_35:
[----:B------:R-:W-:Y:S01]  /*1560*/  UISETP.NE.AND UP0, UPT, UR37, URZ, UPT ;  /* 0x000000ff2500728c */ /* 0x000fe2000bf05270 */
[----:B------:R-:W1:Y:S08]  /*1570*/  S2UR UR37, SR_CgaCtaId ;  /* 0x00000000002579c3 */ /* 0x000e700000008800 */
[----:B------:R-:W-:Y:S05]  /*1580*/  BRA.U UP0, `(.L_x_18) ;  /* 0x0000000100347547 */ /* 0x000fea000b800000 */
[----:B------:R-:W2:Y:S01]  /*1590*/  S2R R2, SR_CgaCtaId ;  /* 0x0000000000027919 */ /* 0x000ea20000008800 */
[----:B------:R-:W-:-:S04]  /*15a0*/  MOV R3, 0x400 ;  /* 0x0000040000037802 */ /* 0x000fc80000000f00 */
[----:B--2---:R-:W-:Y:S02]  /*15b0*/  LEA R2, R2, R3, 0x18 ;  /* 0x0000000302027211 */ /* 0x004fe400078ec0ff */
[----:B------:R-:W-:-:S03]  /*15c0*/  SHF.L.U32 R3, R11, 0x1f, RZ ;  /* 0x0000001f0b037819 */ /* 0x000fc600000006ff */
[----:B------:R-:W-:-:S04]  /*15d0*/  IMAD R2, R12, 0x8, R2 ;  /* 0x000000080c027824 */ /* 0x000fc800078e0202 */
[----:B------:R-:W2:Y:S02]  /*15e0*/  SYNCS.PHASECHK.TRANS64.TRYWAIT P0, [R2+URZ+0x110], R3 ;  /* 0x00011003020075a7 */ /* 0x000ea400080011ff */
[----:B--2---:R-:W-:Y:S05]  /*15f0*/  @!P0 BRA `(.L_x_19) ;  /* 0x0000007800548947 */ /* 0x004fea0003800000 */
.L_x_126:
[----:B------:R-:W-:Y:S01]  /*1600*/  VIADD R12, R12, 0x1 ;  /* 0x000000010c0c7836 */ /* 0x000fe20000000000 */
[----:B------:R2:W-:Y:S04]  /*1610*/  SYNCS.ARRIVE.TRANS64.A1T0 RZ, [R2+URZ+0x100], RZ ;  /* 0x000100ff02ff79a7 */ /* 0x0005e800081000ff */
[----:B------:R-:W-:-:S04]  /*1620*/  ISETP.NE.AND P0, PT, R12, 0x2, PT ;  /* 0x000000020c00780c */ /* 0x000fc80003f05270 */
[----:B------:R-:W-:Y:S02]  /*1630*/  SEL R12, R12, RZ, P0 ;  /* 0x000000ff0c0c7207 */ /* 0x000fe40000000000 */
[----:B--2---:R-:W-:-:S04]  /*1640*/  SEL R2, RZ, 0x1, P0 ;  /* 0x00000001ff027807 */ /* 0x004fc80000000000 */
[----:B------:R-:W-:-:S07]  /*1650*/  LOP3.LUT R11, R11, R2, RZ, 0x3c, !PT ;  /* 0x000000020b0b7212 */ /* 0x000fce00078e3cff */
.L_x_18:
[----:B------:R-:W-:Y:S01]  /*1660*/  UMOV UR4, 0x400 ;  /* 0x0000040000047882 */ /* 0x000fe20000000000 */
[----:B------:R-:W-:Y:S01]  /*1670*/  SHF.L.U32 R2, R17, 0x1f, RZ ;  /* 0x0000001f11027819 */ /* 0x000fe200000006ff */
[----:B-1----:R-:W-:Y:S01]  /*1680*/  ULEA UR4, UR37, UR4, 0x18 ;  /* 0x0000000425047291 */ /* 0x002fe2000f8ec0ff */
[----:B------:R-:W-:Y:S01]  /*1690*/  R2UR UR35, R15 ;  /* 0x000000000f2372ca */ /* 0x000fe200000e0000 */
[----:B------:R-:W-:Y:S01]  /*16a0*/  UISETP.GE.U32.AND UP0, UPT, UR13, 0x3f, UPT ;  /* 0x0000003f0d00788c */ /* 0x000fe2000bf06070 */
[----:B------:R-:W-:Y:S01]  /*16b0*/  R2UR UR11, R14 ;  /* 0x000000000e0b72ca */ /* 0x000fe200000e0000 */
[----:B------:R-:W-:Y:S01]  /*16c0*/  ULEA UR8, UR6, UR4, 0x3 ;  /* 0x0000000406087291 */ /* 0x000fe2000f8e18ff */
[----:B------:R-:W-:-:S08]  /*16d0*/  UMOV UR24, URZ ;  /* 0x000000ff00187c82 */ /* 0x000fd00008000000 */
[----:B------:R1:W2:Y:S01]  /*16e0*/  SYNCS.PHASECHK.TRANS64.TRYWAIT P0, [UR8+0x28], R2 ;  /* 0x00002802ff0075a7 */ /* 0x0002a20008001108 */
[----:B------:R-:W-:Y:S02]  /*16f0*/  USHF.L.U32 UR35, UR35, 0x6, URZ ;  /* 0x0000000623237899 */ /* 0x000fe400080006ff */
[----:B------:R-:W-:Y:S01]  /*1700*/  USHF.L.U32 UR11, UR11, 0x8, URZ ;  /* 0x000000080b0b7899 */ /* 0x000fe200080006ff */
[----:B------:R-:W-:Y:S11]  /*1710*/  BRA.U !UP0, `(.L_x_20) ;  /* 0x0000000108a87547 */ /* 0x000ff6000b800000 */
[----:B------:R-:W-:Y:S01]  /*1720*/  UMOV UR16, URZ ;  /* 0x000000ff00107c82 */ /* 0x000fe20008000000 */
[----:B------:R-:W-:-:S05]  /*1730*/  UMOV UR17, UR6 ;  /* 0x0000000600117c82 */ /* 0x000fca0008000000 */
.L_x_25:
[----:B-1----:R-:W-:Y:S01]  /*1740*/  ULEA UR33, UR17, UR4, 0x3 ;  /* 0x0000000411217291 */ /* 0x002fe2000f8e18ff */
[----:B--2---:R-:W-:Y:S01]  /*1750*/  @!P5 MOV R3, 0x2800 ;  /* 0x000028000003d802 */ /* 0x004fe20000000f00 */
[----:B--2---:R-:W-:Y:S10]  /*1760*/  @P0 BRA `(.L_x_21) ;  /* 0x00000000000c0947 */ /* 0x004ff40003800000 */
[----:B------:R-:W-:-:S04]  /*1770*/  SHF.L.U32 R4, R17, 0x1f, RZ ;  /* 0x0000001f11047819 */ /* 0x000fc800000006ff */
[----:B------:R-:W2:Y:S02]  /*1780*/  SYNCS.PHASECHK.TRANS64.TRYWAIT P0, [UR33+0x28], R4 ;  /* 0x00002804ff0075a7 */ /* 0x000ea40008001121 */
[----:B--2---:R-:W-:Y:S05]  /*1790*/  @!P0 BRA `(.L_x_22) ;  /* 0x0000007800008947 */ /* 0x004fea0003800000 */
.L_x_21:
[----:B------:R2:W-:Y:S01]  /*17a0*/  @!P5 SYNCS.ARRIVE.TRANS64 RZ, [UR33], R3 ;  /* 0x00000003ffffd9a7 */ /* 0x0005e20008000021 */
[----:B------:R-:W-:Y:S04]  /*17b0*/  BSSY.RECONVERGENT B0, `(.L_x_23) ;  /* 0x0000003000007945 */ /* 0x000fe80003800200 */
[----:B------:R-:W-:Y:S05]  /*17c0*/  @P4 BRA `(.L_x_24) ;  /* 0x0000000000044947 */ /* 0x000fea0003800000 */
[----:B------:R-:W-:Y:S05]  /*17d0*/  BPT.TRAP 0x1 ;  /* 0x000000040000795c */ /* 0x000fea0000300000 */
.L_x_24:
[----:B------:R-:W-:Y:S05]  /*17e0*/  BSYNC.RECONVERGENT B0 ;  /* 0x0000000000007941 */ /* 0x000fea0003800200 */
.L_x_23:
[----:B------:R-:W-:Y:S02]  /*17f0*/  UIADD3 UR6, UPT, UPT, UR17, 0x1, URZ ;  /* 0x0000000111067890 */ /* 0x000fe4000fffe0ff */
[----:B------:R-:W-:Y:S02]  /*1800*/  ULEA UR32, UR17, UR4, 0xb ;  /* 0x0000000411207291 */ /* 0x000fe4000f8e58ff */
[----:B------:R-:W-:Y:S02]  /*1810*/  UISETP.NE.AND UP0, UPT, UR6, 0x5, UPT ;  /* 0x000000050600788c */ /* 0x000fe4000bf05270 */
[----:B------:R-:W-:Y:S02]  /*1820*/  UIADD3 UR26, UP1, UPT, UR22, 0x80, URZ ;  /* 0x00000080161a7890 */ /* 0x000fe4000ff3e0ff */
[----:B------:R-:W-:Y:S02]  /*1830*/  USEL UR9, URZ, 0x1, UP0 ;  /* 0x00000001ff097887 */ /* 0x000fe40008000000 */
[----:B------:R-:W-:-:S02]  /*1840*/  USEL UR6, UR6, URZ, UP0 ;  /* 0x000000ff06067287 */ /* 0x000fc40008000000 */
[----:B------:R-:W-:Y:S02]  /*1850*/  UIADD3 UR20, UP0, UPT, UR22, 0x180, URZ ;  /* 0x0000018016147890 */ /* 0x000fe4000ff1e0ff */
[----:B------:R-:W-:Y:S01]  /*1860*/  ULEA UR8, UR6, UR4, 0x3 ;  /* 0x0000000406087291 */ /* 0x000fe2000f8e18ff */
[----:B------:R-:W-:Y:S01]  /*1870*/  LOP3.LUT R17, R17, UR9, RZ, 0x3c, !PT ;  /* 0x0000000911117c12 */ /* 0x000fe2000f8e3cff */
[----:B------:R-:W-:Y:S02]  /*1880*/  USHF.L.U32 UR34, UR16, 0x5, URZ ;  /* 0x0000000510227899 */ /* 0x000fe400080006ff */
[----:B------:R-:W-:Y:S01]  /*1890*/  UIADD3.X UR27, UPT, UPT, URZ, UR23, URZ, UP1, !UPT ;  /* 0x00000017ff1b7290 */ /* 0x000fe20008ffe4ff */
[----:B-1----:R-:W-:Y:S01]  /*18a0*/  SHF.L.U32 R2, R17, 0x1f, RZ ;  /* 0x0000001f11027819 */ /* 0x002fe200000006ff */
[----:B------:R-:W-:Y:S02]  /*18b0*/  UIADD3 UR32, UPT, UPT, UR32, 0x6400, URZ ;  /* 0x0000640020207890 */ /* 0x000fe4000fffe0ff */
[----:B------:R-:W-:Y:S01]  /*18c0*/  UIADD3.X UR21, UPT, UPT, URZ, UR23, URZ, UP0, !UPT ;  /* 0x00000017ff157290 */ /* 0x000fe200087fe4ff */
[----:B------:R1:W1:Y:S01]  /*18d0*/  SYNCS.PHASECHK.TRANS64.TRYWAIT P0, [UR8+0x28], R2 ;  /* 0x00002802ff0075a7 */ /* 0x0002620008001108 */
[----:B------:R-:W-:Y:S01]  /*18e0*/  ULEA UR8, UR17, UR4, 0xd ;  /* 0x0000000411087291 */ /* 0x000fe2000f8e68ff */
[----:B------:R-:W-:Y:S01]  /*18f0*/  UMOV UR18, 0x0 ;  /* 0x0000000000127882 */ /* 0x000fe20000000000 */
[----:B------:R-:W-:-:S02]  /*1900*/  UMOV UR19, 0x10000000 ;  /* 0x1000000000137882 */ /* 0x000fc40000000000 */
[----:B------:R-:W-:Y:S01]  /*1910*/  UIADD3 UR8, UPT, UPT, UR8, 0x8c00, URZ ;  /* 0x00008c0008087890 */ /* 0x000fe2000fffe0ff */
[----:B------:R1:W-:Y:S01]  /*1920*/  UTMALDG.3D [UR32], [UR26], desc[UR18] ;  /* 0x000012201a0075b4 */ /* 0x0003e20008011000 */
[----:B------:R-:W-:Y:S01]  /*1930*/  UMOV UR12, UR36 ;  /* 0x00000024000c7c82 */ /* 0x000fe20008000000 */
[----:B------:R-:W-:Y:S01]  /*1940*/  UMOV UR9, UR33 ;  /* 0x0000002100097c82 */ /* 0x000fe20008000000 */
[----:B------:R-:W-:Y:S01]  /*1950*/  UMOV UR10, UR34 ;  /* 0x00000022000a7c82 */ /* 0x000fe20008000000 */
[----:B------:R-:W-:Y:S01]  /*1960*/  UIADD3 UR16, UPT, UPT, UR16, 0x1, URZ ;  /* 0x0000000110107890 */ /* 0x000fe2000fffe0ff */
[----:B------:R-:W-:Y:S01]  /*1970*/  UMOV UR24, UR5 ;  /* 0x0000000500187c82 */ /* 0x000fe20008000000 */
[----:B------:R-:W-:Y:S02]  /*1980*/  UMOV UR17, UR6 ;  /* 0x0000000600117c82 */ /* 0x000fe40008000000 */
[----:B------:R1:W-:Y:S01]  /*1990*/  UTMALDG.3D [UR8], [UR20], desc[UR18] ;  /* 0x00001208140075b4 */ /* 0x0003e20008011000 */
[----:B------:R-:W-:-:S09]  /*19a0*/  UISETP.NE.AND UP0, UPT, UR16, UR5, UPT ;  /* 0x000000051000728c */ /* 0x000fd2000bf05270 */
[----:B------:R-:W-:Y:S05]  /*19b0*/  BRA.U UP0, `(.L_x_25) ;  /* 0xfffffffd00607547 */ /* 0x000fea000b83ffff */
.L_x_20:
[----:B-1----:R-:W-:Y:S01]  /*19c0*/  ULEA UR8, UR6, UR4, 0x3 ;  /* 0x0000000406087291 */ /* 0x002fe2000f8e18ff */
[----:B------:R-:W-:Y:S01]  /*19d0*/  SHF.L.U32 R2, R17, 0x1f, RZ ;  /* 0x0000001f11027819 */ /* 0x000fe200000006ff */
[----:B------:R-:W-:Y:S01]  /*19e0*/  @!P1 SYNCS.ARRIVE.TRANS64.A1T0 RZ, [UR4+0x98], RZ ;  /* 0x000098ffffff99a7 */ /* 0x000fe20008100004 */
[----:B------:R-:W-:-:S06]  /*19f0*/  UISETP.GT.AND UP0, UPT, UR15, UR14, UPT ;  /* 0x0000000e0f00728c */ /* 0x000fcc000bf04270 */
[----:B--2---:R1:W2:Y:S03]  /*1a00*/  SYNCS.PHASECHK.TRANS64.TRYWAIT P0, [UR8+0x28], R2 ;  /* 0x00002802ff0075a7 */ /* 0x0042a60008001108 */
[----:B------:R-:W-:Y:S05]  /*1a10*/  BRA.U !UP0, `(.L_x_26) ;  /* 0x0000000108ac7547 */ /* 0x000fea000b800000 */
[----:B------:R-:W-:Y:S01]  /*1a20*/  UIADD3 UR21, UPT, UPT, UR7, UR24, URZ ;  /* 0x0000001807157290 */ /* 0x000fe2000fffe0ff */
[----:B------:R-:W-:-:S11]  /*1a30*/  UMOV UR25, UR6 ;  /* 0x0000000600197c82 */ /* 0x000fd60008000000 */
.L_x_31:
[----:B-1----:R-:W-:Y:S01]  /*1a40*/  ULEA UR17, UR25, UR4, 0x3 ;  /* 0x0000000419117291 */ /* 0x002fe2000f8e18ff */
[----:B--2---:R-:W-:Y:S01]  /*1a50*/  @!P5 MOV R3, 0x2800 ;  /* 0x000028000003d802 */ /* 0x004fe20000000f00 */
[----:B--2---:R-:W-:Y:S10]  /*1a60*/  @P0 BRA `(.L_x_27) ;  /* 0x00000000000c0947 */ /* 0x004ff40003800000 */
[----:B------:R-:W-:-:S04]  /*1a70*/  SHF.L.U32 R4, R17, 0x1f, RZ ;  /* 0x0000001f11047819 */ /* 0x000fc800000006ff */
[----:B------:R-:W2:Y:S02]  /*1a80*/  SYNCS.PHASECHK.TRANS64.TRYWAIT P0, [UR17+0x28], R4 ;  /* 0x00002804ff0075a7 */ /* 0x000ea40008001111 */
[----:B--2---:R-:W-:Y:S05]  /*1a90*/  @!P0 BRA `(.L_x_28) ;  /* 0x0000007400588947 */ /* 0x004fea0003800000 */
.L_x_27:
[----:B------:R2:W-:Y:S01]  /*1aa0*/  @!P5 SYNCS.ARRIVE.TRANS64 RZ, [UR17], R3 ;  /* 0x00000003ffffd9a7 */ /* 0x0005e20008000011 */
[----:B------:R-:W-:Y:S04]  /*1ab0*/  BSSY.RECONVERGENT B0, `(.L_x_29) ;  /* 0x0000003000007945 */ /* 0x000fe80003800200 */
[----:B------:R-:W-:Y:S05]  /*1ac0*/  @P4 BRA `(.L_x_30) ;  /* 0x0000000000044947 */ /* 0x000fea0003800000 */
[----:B------:R-:W-:Y:S05]  /*1ad0*/  BPT.TRAP 0x1 ;  /* 0x000000040000795c */ /* 0x000fea0000300000 */
.L_x_30:
[----:B------:R-:W-:Y:S05]  /*1ae0*/  BSYNC.RECONVERGENT B0 ;  /* 0x0000000000007941 */ /* 0x000fea0003800200 */
.L_x_29:
        /* <DEDUP_REMOVED lines=10> */
[----:B------:R-:W-:Y:S01]  /*1b90*/  UIADD3 UR16, UPT, UPT, UR16, 0x6400, URZ ;  /* 0x0000640010107890 */ /* 0x000fe2000fffe0ff */
[----:B-1----:R-:W-:Y:S01]  /*1ba0*/  SHF.L.U32 R2, R17, 0x1f, RZ ;  /* 0x0000001f11027819 */ /* 0x002fe200000006ff */
[----:B------:R-:W-:Y:S02]  /*1bb0*/  UIADD3.X UR31, UPT, UPT, URZ, UR23, URZ, UP1, !UPT ;  /* 0x00000017ff1f7290 */ /* 0x000fe40008ffe4ff */
[----:B------:R-:W-:Y:S01]  /*1bc0*/  UIADD3.X UR29, UPT, UPT, URZ, UR23, URZ, UP0, !UPT ;  /* 0x00000017ff1d7290 */ /* 0x000fe200087fe4ff */
[----:B------:R1:W1:Y:S01]  /*1bd0*/  SYNCS.PHASECHK.TRANS64.TRYWAIT P0, [UR8+0x28], R2 ;  /* 0x00002802ff0075a7 */ /* 0x0002620008001108 */
[----:B------:R-:W-:Y:S01]  /*1be0*/  ULEA UR8, UR25, UR4, 0xd ;  /* 0x0000000419087291 */ /* 0x000fe2000f8e68ff */
[----:B------:R-:W-:Y:S01]  /*1bf0*/  UMOV UR26, 0x0 ;  /* 0x00000000001a7882 */ /* 0x000fe20000000000 */
[----:B------:R-:W-:-:S02]  /*1c00*/  UMOV UR27, 0x10000000 ;  /* 0x10000000001b7882 */ /* 0x000fc40000000000 */
[----:B------:R-:W-:Y:S01]  /*1c10*/  UIADD3 UR8, UPT, UPT, UR8, 0x8c00, URZ ;  /* 0x00008c0008087890 */ /* 0x000fe2000fffe0ff */
[----:B------:R-:W-:Y:S01]  /*1c20*/  UMOV UR19, UR35 ;  /* 0x0000002300137c82 */ /* 0x000fe20008000000 */
[----:B------:R-:W-:Y:S01]  /*1c30*/  UMOV UR20, UR36 ;  /* 0x0000002400147c82 */ /* 0x000fe20008000000 */
[----:B------:R-:W-:Y:S01]  /*1c40*/  UMOV UR12, UR36 ;  /* 0x00000024000c7c82 */ /* 0x000fe20008000000 */
[----:B------:R-:W-:Y:S01]  /*1c50*/  UMOV UR9, UR17 ;  /* 0x0000001100097c82 */ /* 0x000fe20008000000 */
[----:B------:R-:W-:Y:S01]  /*1c60*/  UMOV UR10, UR18 ;  /* 0x00000012000a7c82 */ /* 0x000fe20008000000 */
[----:B------:R1:W-:Y:S01]  /*1c70*/  UTMALDG.3D [UR16], [UR30], desc[UR26] ;  /* 0x00001a101e0075b4 */ /* 0x0003e20008011000 */
[----:B------:R-:W-:Y:S01]  /*1c80*/  UIADD3 UR24, UPT, UPT, UR24, 0x1, URZ ;  /* 0x0000000118187890 */ /* 0x000fe2000fffe0ff */
[----:B------:R-:W-:-:S03]  /*1c90*/  UMOV UR25, UR6 ;  /* 0x0000000600197c82 */ /* 0x000fc60008000000 */
[----:B------:R-:W-:Y:S01]  /*1ca0*/  UISETP.NE.AND UP0, UPT, UR24, UR21, UPT ;  /* 0x000000151800728c */ /* 0x000fe2000bf05270 */
[----:B------:R1:W-:Y:S08]  /*1cb0*/  UTMALDG.3D [UR8], [UR28], desc[UR26] ;  /* 0x00001a081c0075b4 */ /* 0x0003f00008011000 */
[----:B------:R-:W-:Y:S05]  /*1cc0*/  BRA.U UP0, `(.L_x_31) ;  /* 0xfffffffd005c7547 */ /* 0x000fea000b83ffff */
.L_x_26:
[C---:B-1----:R-:W-:Y:S01]  /*1cd0*/  LEA R2, R16.reuse, UR4, 0x3 ;  /* 0x0000000410027c11 */ /* 0x042fe2000f8e18ff */
[----:B------:R-:W-:Y:S01]  /*1ce0*/  NOP ;  /* 0x0000000000007918 */ /* 0x000fe20000000000 */
[----:B--2---:R-:W-:Y:S02]  /*1cf0*/  SHF.L.U32 R3, R13, 0x1f, RZ ;  /* 0x0000001f0d037819 */ /* 0x004fe400000006ff */
[----:B------:R-:W-:Y:S02]  /*1d00*/  LEA R4, R16, UR4, 0x4 ;  /* 0x0000000410047c11 */ /* 0x000fe4000f8e20ff */
[----:B------:R-:W1:Y:S02]  /*1d10*/  SYNCS.PHASECHK.TRANS64.TRYWAIT P0, [R2+URZ+0xa0], R3 ;  /* 0x0000a003020075a7 */ /* 0x000e6400080011ff */
[----:B-1----:R-:W-:Y:S05]  /*1d20*/  @!P0 BRA `(.L_x_32) ;  /* 0x0000007000cc8947 */ /* 0x002fea0003800000 */
.L_x_129:
[----:B------:R-:W2:Y:S01]  /*1d30*/  LDS.128 R4, [R4+0x130] ;  /* 0x0001300004047984 */ /* 0x000ea20000000c00 */
[----:B---3--:R-:W-:Y:S01]  /*1d40*/  ISETP.GE.AND P0, PT, R40, 0x1, PT ;  /* 0x000000012800780c */ /* 0x008fe20003f06270 */
[----:B-1----:R-:W-:Y:S01]  /*1d50*/  VIADD R2, R2, 0xb0 ;  /* 0x000000b002027836 */ /* 0x002fe20000000000 */
[----:B------:R-:W-:Y:S01]  /*1d60*/  @!PT LDS RZ, [RZ] ;  /* 0x00000000fffff984 */ /* 0x000fe20000000800 */
[----:B------:R-:W-:Y:S01]  /*1d70*/  @!PT LDS RZ, [RZ] ;  /* 0x00000000fffff984 */ /* 0x000fe20000000800 */
[----:B------:R-:W-:Y:S01]  /*1d80*/  @!PT LDS RZ, [RZ] ;  /* 0x00000000fffff984 */ /* 0x000fe20000000800 */
[----:B------:R-:W-:Y:S01]  /*1d90*/  @!PT LDS RZ, [RZ] ;  /* 0x00000000fffff984 */ /* 0x000fe20000000800 */
[----:B------:R1:W-:Y:S06]  /*1da0*/  MEMBAR.ALL.CTA ;  /* 0x0000000000007992 */ /* 0x0003ec0000008000 */
[----:B-1----:R-:W1:Y:S01]  /*1db0*/  FENCE.VIEW.ASYNC.S ;  /* 0x00000000000073c6 */ /* 0x002e620000000000 */
[----:B------:R-:W-:-:S04]  /*1dc0*/  PRMT R2, RZ, 0x654, R2 ;  /* 0x00000654ff027816 */ /* 0x000fc80000000002 */
[----:B-1----:R1:W-:Y:S01]  /*1dd0*/  SYNCS.ARRIVE.TRANS64.RED.A1T0 RZ, [R2+URZ], RZ ;  /* 0x000000ff02ff79a7 */ /* 0x0023e200081004ff */
[----:B--2---:R-:W-:-:S13]  /*1de0*/  LOP3.LUT P2, RZ, R6, 0x1, RZ, 0xc0, !PT ;  /* 0x0000000106ff7812 */ /* 0x004fda000784c0ff */
[----:B------:R-:W-:Y:S01]  /*1df0*/  @P2 SHF.R.U32.HI R3, RZ, 0x10, R5 ;  /* 0x00000010ff032819 */ /* 0x000fe20000011605 */
[----:B------:R-:W-:Y:S01]  /*1e00*/  VOTEU.ANY UP0, P2 ;  /* 0x0000000000ff7886 */ /* 0x000fe20001000100 */
[----:B------:R-:W-:Y:S02]  /*1e10*/  @P2 MOV R10, R4 ;  /* 0x00000004000a2202 */ /* 0x000fe40000000f00 */
[----:B------:R-:W-:Y:S02]  /*1e20*/  @P2 R2UR.BROADCAST UR8, R3 ;  /* 0x00000000030822ca */ /* 0x000fe400008e0000 */
[----:B------:R-:W-:-:S11]  /*1e30*/  @P2 LOP3.LUT R9, R5, 0xffff, RZ, 0xc0, !PT ;  /* 0x0000ffff05092812 */ /* 0x000fd600078ec0ff */
[----:B------:R-:W-:Y:S01]  /*1e40*/  @UP0 UMOV UR36, UR8 ;  /* 0x0000000800240c82 */ /* 0x000fe20008000000 */
[----:B-1----:R-:W-:Y:S05]  /*1e50*/  @!P0 BRA `(.L_x_33) ;  /* 0x0000000000b88947 */ /* 0x002fea0003800000 */
[----:B------:R-:W4:Y:S01]  /*1e60*/  LDC.64 R4, c[0x0][0xb18] ;  /* 0x0002c600ff047b82 */ /* 0x000f220000000a00 */
[----:B------:R-:W-:-:S07]  /*1e70*/  ISETP.NE.AND P3, PT, R40, 0x1, PT ;  /* 0x000000012800780c */ /* 0x000fce0003f65270 */
[----:B------:R-:W1:Y:S08]  /*1e80*/  LDC.64 R6, c[0x0][0xb10] ;  /* 0x0002c400ff067b82 */ /* 0x000e700000000a00 */
[----:B------:R-:W2:Y:S08]  /*1e90*/  LDC R14, c[0x0][0xb20] ;  /* 0x0002c800ff0e7b82 */ /* 0x000eb00000000800 */
[----:B------:R-:W3:Y:S01]  /*1ea0*/  LDC R15, c[0x0][0xb0c] ;  /* 0x0002c300ff0f7b82 */ /* 0x000ee20000000800 */
[----:B----4-:R-:W-:Y:S01]  /*1eb0*/  IMAD.HI.U32 R19, R0, R5, RZ ;  /* 0x0000000500137227 */ /* 0x010fe200078e00ff */
[----:B------:R-:W-:-:S03]  /*1ec0*/  ISETP.NE.AND P0, PT, R4, 0x1, PT ;  /* 0x000000010400780c */ /* 0x000fc60003f05270 */
[----:B------:R-:W-:-:S03]  /*1ed0*/  IMAD.HI.U32 R5, R9, R5, RZ ;  /* 0x0000000509057227 */ /* 0x000fc600078e00ff */
[----:B------:R-:W4:Y:S01]  /*1ee0*/  LDC.64 R2, c[0x0][0xb28] ;  /* 0x0002ca00ff027b82 */ /* 0x000f220000000a00 */
[----:B-1----:R-:W-:-:S04]  /*1ef0*/  IMAD.HI.U32 R20, R8, R6, RZ ;  /* 0x0000000608147227 */ /* 0x002fc800078e00ff */
[----:B------:R-:W-:Y:S01]  /*1f00*/  IMAD.HI.U32 R21, R10, R6, RZ ;  /* 0x000000060a157227 */ /* 0x000fe200078e00ff */
[----:B------:R-:W-:Y:S02]  /*1f10*/  SHF.R.U32.HI R20, RZ, R7, R20 ;  /* 0x00000007ff147219 */ /* 0x000fe40000011614 */
[-C--:B--2---:R-:W-:Y:S02]  /*1f20*/  SHF.R.U32.HI R19, RZ, R14.reuse, R19 ;  /* 0x0000000eff137219 */ /* 0x084fe40000011613 */
[----:B------:R-:W-:Y:S02]  /*1f30*/  SHF.R.U32.HI R5, RZ, R14, R5 ;  /* 0x0000000eff057219 */ /* 0x000fe40000011605 */
[----:B------:R-:W-:Y:S02]  /*1f40*/  SEL R19, R0, R19, !P0 ;  /* 0x0000001300137207 */ /* 0x000fe40004000000 */
[----:B------:R-:W-:Y:S02]  /*1f50*/  SHF.R.U32.HI R21, RZ, R7, R21 ;  /* 0x00000007ff157219 */ /* 0x000fe40000011615 */
[----:B---3--:R-:W-:-:S02]  /*1f60*/  ISETP.NE.AND P1, PT, R15, 0x1, PT ;  /* 0x000000010f00780c */ /* 0x008fc40003f25270 */
[----:B------:R-:W-:Y:S02]  /*1f70*/  SEL R5, R9, R5, !P0 ;  /* 0x0000000509057207 */ /* 0x000fe40004000000 */
[----:B------:R-:W-:Y:S02]  /*1f80*/  SEL R20, R8, R20, !P1 ;  /* 0x0000001408147207 */ /* 0x000fe40004800000 */
[----:B------:R-:W-:Y:S01]  /*1f90*/  SEL R21, R10, R21, !P1 ;  /* 0x000000150a157207 */ /* 0x000fe20004800000 */
[----:B----4-:R-:W-:-:S04]  /*1fa0*/  IMAD.HI.U32 R18, R19, R2, RZ ;  /* 0x0000000213127227 */ /* 0x010fc800078e00ff */
        /* <DEDUP_REMOVED lines=10> */
[----:B------:R-:W-:-:S04]  /*2050*/  @!P0 IMAD.HI.U32 R7, R21, R2, RZ ;  /* 0x0000000215078227 */ /* 0x000fc800078e00ff */
[----:B------:R-:W-:Y:S01]  /*2060*/  IMAD.MOV R2, RZ, RZ, -R6 ;  /* 0x000000ffff027224 */ /* 0x000fe200078e0a06 */
[----:B------:R-:W-:Y:S02]  /*2070*/  @!P0 SHF.R.U32.HI R3, RZ, R3, R7 ;  /* 0x00000003ff038219 */ /* 0x000fe40000011607 */
[----:B------:R-:W-:Y:S01]  /*2080*/  IADD3 R7, PT, PT, -R5, RZ, RZ ;  /* 0x000000ff05077210 */ /* 0x000fe20007ffe1ff */
[----:B------:R-:W-:Y:S01]  /*2090*/  IMAD R2, R40, R2, R5 ;  /* 0x0000000228027224 */ /* 0x000fe200078e0205 */
        /* <DEDUP_REMOVED lines=10> */
.L_x_33:
[----:B------:R-:W1:Y:S02]  /*2140*/  LDCU UR8, c[0x0][0xb30] ;  /* 0x00016600ff0877ac */ /* 0x000e640008000800 */
[----:B-1----:R-:W-:-:S09]  /*2150*/  UISETP.NE.AND UP0, UPT, UR8, 0x1, UPT ;  /* 0x000000010800788c */ /* 0x002fd2000bf05270 */
[----:B------:R-:W-:Y:S05]  /*2160*/  BRA.U UP0, `(.L_x_34) ;  /* 0x0000000100407547 */ /* 0x000fea000b800000 */
[----:B------:R-:W1:Y:S08]  /*2170*/  LDC.64 R4, c[0x0][0xb10] ;  /* 0x0002c400ff047b82 */ /* 0x000e700000000a00 */
[----:B------:R-:W2:Y:S08]  /*2180*/  LDC.64 R2, c[0x0][0xb18] ;  /* 0x0002c600ff027b82 */ /* 0x000eb00000000a00 */
[----:B------:R-:W3:Y:S08]  /*2190*/  LDC R6, c[0x0][0xb20] ;  /* 0x0002c800ff067b82 */ /* 0x000ef00000000800 */
[----:B------:R-:W4:Y:S01]  /*21a0*/  LDC R7, c[0x0][0xb0c] ;  /* 0x0002c300ff077b82 */ /* 0x000f220000000800 */
[----:B-1----:R-:W-:-:S05]  /*21b0*/  IMAD.HI.U32 R4, R10, R4, RZ ;  /* 0x000000040a047227 */ /* 0x002fca00078e00ff */
[----:B------:R-:W-:Y:S01]  /*21c0*/  SHF.R.U32.HI R4, RZ, R5, R4 ;  /* 0x00000005ff047219 */ /* 0x000fe20000011604 */
[----:B--2---:R-:W-:Y:S01]  /*21d0*/  IMAD.HI.U32 R3, R9, R3, RZ ;  /* 0x0000000309037227 */ /* 0x004fe200078e00ff */
[----:B------:R-:W-:-:S04]  /*21e0*/  ISETP.NE.AND P0, PT, R2, 0x1, PT ;  /* 0x000000010200780c */ /* 0x000fc80003f05270 */
[----:B---3--:R-:W-:-:S04]  /*21f0*/  SHF.R.U32.HI R3, RZ, R6, R3 ;  /* 0x00000006ff037219 */ /* 0x008fc80000011603 */
[----:B------:R-:W-:Y:S02]  /*2200*/  SEL R3, R9, R3, !P0 ;  /* 0x0000000309037207 */ /* 0x000fe40004000000 */
[----:B----4-:R-:W-:-:S04]  /*2210*/  ISETP.NE.AND P1, PT, R7, 0x1, PT ;  /* 0x000000010700780c */ /* 0x010fc80003f25270 */
[----:B------:R-:W-:-:S05]  /*2220*/  SEL R4, R10, R4, !P1 ;  /* 0x000000040a047207 */ /* 0x000fca0004800000 */
[----:B------:R-:W-:Y:S02]  /*2230*/  IMAD.IADD R5, R3, 0x1, -R4 ;  /* 0x0000000103057824 */ /* 0x000fe400078e0a04 */
[----:B------:R-:W-:Y:S02]  /*2240*/  IMAD.IADD R3, R4, 0x1, -R3 ;  /* 0x0000000104037824 */ /* 0x000fe400078e0a03 */
[----:B------:R-:W-:Y:S02]  /*2250*/  IMAD R10, R5, R7, R10 ;  /* 0x00000007050a7224 */ /* 0x000fe400078e020a */
[----:B------:R-:W-:-:S07]  /*2260*/  IMAD R9, R3, R2, R9 ;  /* 0x0000000203097224 */ /* 0x000fce00078e0209 */
.L_x_34:
[----:B------:R-:W-:Y:S01]  /*2270*/  VIADD R16, R16, 0x1 ;  /* 0x0000000110107836 */ /* 0x000fe20000000000 */
[----:B------:R-:W-:Y:S01]  /*2280*/  PLOP3.LUT P1, PT, PT, PT, PT, 0x80, 0x8 ;  /* 0x000000000008781c */ /* 0x000fe20003f2f070 */
[----:B------:R-:W-:Y:S02]  /*2290*/  IMAD.IADD R15, R10, 0x1, R95 ;  /* 0x000000010a0f7824 */ /* 0x000fe400078e025f */
[----:B------:R-:W-:Y:S01]  /*22a0*/  IMAD.IADD R14, R9, 0x1, R94 ;  /* 0x00000001090e7824 */ /* 0x000fe200078e025e */
[----:B------:R-:W-:-:S04]  /*22b0*/  ISETP.NE.AND P0, PT, R16, 0x2, PT ;  /* 0x000000021000780c */ /* 0x000fc80003f05270 */
[----:B------:R-:W-:Y:S02]  /*22c0*/  SEL R2, RZ, 0x1, P0 ;  /* 0x00000001ff027807 */ /* 0x000fe40000000000 */
[----:B------:R-:W-:Y:S02]  /*22d0*/  SEL R16, R16, RZ, P0 ;  /* 0x000000ff10107207 */ /* 0x000fe40000000000 */
[----:B------:R-:W-:Y:S01]  /*22e0*/  LOP3.LUT R13, R13, R2, RZ, 0x3c, !PT ;  /* 0x000000020d0d7212 */ /* 0x000fe200078e3cff */
[----:B------:R-:W-:Y:S06]  /*22f0*/  @P2 BRA `(.L_x_35) ;  /* 0xfffffff000982947 */ /* 0x000fec000383ffff */
[----:B------:R-:W-:Y:S01]  /*2300*/  UIADD3 UR4, UPT, UPT, UR4, 0x28, URZ ;  /* 0x0000002804047890 */ /* 0x000fe2000fffe0ff */
[----:B------:R-:W-:-:S03]  /*2310*/  SHF.L.U32 R2, R17, 0x1f, RZ ;  /* 0x0000001f11027819 */ /* 0x000fc600000006ff */
[----:B------:R-:W-:-:S09]  /*2320*/  ULEA UR5, UR6, UR4, 0x3 ;  /* 0x0000000406057291 */ /* 0x000fd2000f8e18ff */
[----:B------:R-:W1:Y:S02]  /*2330*/  SYNCS.PHASECHK.TRANS64.TRYWAIT P0, [UR5], R2 ;  /* 0x00000002ff0075a7 */ /* 0x000e640008001105 */
[----:B-1----:R-:W-:Y:S05]  /*2340*/  @!P0 BRA `(.L_x_36) ;  /* 0x0000006c00588947 */ /* 0x002fea0003800000 */
.L_x_131:
[----:B------:R-:W-:-:S04]  /*2350*/  UIADD3 UR6, UPT, UPT, UR6, 0x1, URZ ;  /* 0x0000000106067890 */ /* 0x000fc8000fffe0ff */
[----:B------:R-:W-:-:S04]  /*2360*/  UISETP.NE.AND UP0, UPT, UR6, 0x5, UPT ;  /* 0x000000050600788c */ /* 0x000fc8000bf05270 */
[----:B------:R-:W-:Y:S02]  /*2370*/  USEL UR7, URZ, 0x1, UP0 ;  /* 0x00000001ff077887 */ /* 0x000fe40008000000 */
[----:B------:R-:W-:-:S04]  /*2380*/  USEL UR6, UR6, URZ, UP0 ;  /* 0x000000ff06067287 */ /* 0x000fc80008000000 */
[----:B------:R-:W-:Y:S01]  /*2390*/  ULEA UR5, UR6, UR4, 0x3 ;  /* 0x0000000406057291 */ /* 0x000fe2000f8e18ff */
[----:B-1----:R-:W-:-:S04]  /*23a0*/  LOP3.LUT R2, R17, UR7, RZ, 0x3c, !PT ;  /* 0x0000000711027c12 */ /* 0x002fc8000f8e3cff */
[----:B------:R-:W-:-:S04]  /*23b0*/  SHF.L.U32 R3, R2, 0x1f, RZ ;  /* 0x0000001f02037819 */ /* 0x000fc800000006ff */
[----:B------:R-:W1:Y:S02]  /*23c0*/  SYNCS.PHASECHK.TRANS64.TRYWAIT P0, [UR5], R3 ;  /* 0x00000003ff0075a7 */ /* 0x000e640008001105 */
[----:B-1----:R-:W-:Y:S05]  /*23d0*/  @!P0 BRA `(.L_x_37) ;  /* 0x0000006c004c8947 */ /* 0x002fea0003800000 */
.L_x_133:
[----:B------:R-:W-:-:S04]  /*23e0*/  UIADD3 UR6, UPT, UPT, UR6, 0x1, URZ ;  /* 0x0000000106067890 */ /* 0x000fc8000fffe0ff */
[----:B------:R-:W-:-:S04]  /*23f0*/  UISETP.NE.AND UP0, UPT, UR6, 0x5, UPT ;  /* 0x000000050600788c */ /* 0x000fc8000bf05270 */
[----:B------:R-:W-:Y:S02]  /*2400*/  USEL UR7, URZ, 0x1, UP0 ;  /* 0x00000001ff077887 */ /* 0x000fe40008000000 */
[----:B------:R-:W-:-:S04]  /*2410*/  USEL UR6, UR6, URZ, UP0 ;  /* 0x000000ff06067287 */ /* 0x000fc80008000000 */
[----:B------:R-:W-:Y:S01]  /*2420*/  ULEA UR5, UR6, UR4, 0x3 ;  /* 0x0000000406057291 */ /* 0x000fe2000f8e18ff */
[----:B------:R-:W-:-:S04]  /*2430*/  LOP3.LUT R2, R2, UR7, RZ, 0x3c, !PT ;  /* 0x0000000702027c12 */ /* 0x000fc8000f8e3cff */
[----:B-1----:R-:W-:-:S04]  /*2440*/  SHF.L.U32 R3, R2, 0x1f, RZ ;  /* 0x0000001f02037819 */ /* 0x002fc800000006ff */
[----:B------:R-:W1:Y:S02]  /*2450*/  SYNCS.PHASECHK.TRANS64.TRYWAIT P0, [UR5], R3 ;  /* 0x00000003ff0075a7 */ /* 0x000e640008001105 */
[----:B-1----:R-:W-:Y:S05]  /*2460*/  @!P0 BRA `(.L_x_38) ;  /* 0x0000006c00408947 */ /* 0x002fea0003800000 */
.L_x_135:
        /* <DEDUP_REMOVED lines=9> */
.L_x_137:
[----:B------:R-:W-:-:S04]  /*2500*/  UIADD3 UR6, UPT, UPT, UR6, 0x1, URZ ;  /* 0x0000000106067890 */ /* 0x000fc8000fffe0ff */
[----:B------:R-:W-:-:S04]  /*2510*/  UISETP.NE.AND UP0, UPT, UR6, 0x5, UPT ;  /* 0x000000050600788c */ /* 0x000fc8000bf05270 */
[----:B------:R-:W-:Y:S02]  /*2520*/  USEL UR5, URZ, 0x1, UP0 ;  /* 0x00000001ff057887 */ /* 0x000fe40008000000 */
[----:B------:R-:W-:-:S04]  /*2530*/  USEL UR6, UR6, URZ, UP0 ;  /* 0x000000ff06067287 */ /* 0x000fc80008000000 */
[----:B------:R-:W-:Y:S01]  /*2540*/  ULEA UR6, UR6, UR4, 0x3 ;  /* 0x0000000406067291 */ /* 0x000fe2000f8e18ff */
[----:B------:R-:W-:-:S04]  /*2550*/  LOP3.LUT R2, R2, UR5, RZ, 0x3c, !PT ;  /* 0x0000000502027c12 */ /* 0x000fc8000f8e3cff */
[----:B------:R-:W-:Y:S01]  /*2560*/  SHF.L.U32 R2, R2, 0x1f, RZ ;  /* 0x0000001f02027819 */ /* 0x000fe200000006ff */
[----:B-1--4-:R-:W-:-:S07]  /*2570*/  IMAD.U32 R0, RZ, RZ, UR6 ;  /* 0x00000006ff007e24 */ /* 0x012fce000f8e00ff */
.L_x_40:
[----:B-1----:R1:W2:Y:S02]  /*2580*/  SYNCS.PHASECHK.TRANS64.TRYWAIT P0, [R0+URZ], R2 ;  /* 0x00000002000075a7 */ /* 0x0022a400080011ff */
[----:B--2---:R-:W-:Y:S05]  /*2590*/  @!P0 NANOSLEEP.SYNCS 0x989680 ;  /* 0x009896800000895d */ /* 0x004fea0003900000 */
[----:B------:R-:W2:Y:S02]  /*25a0*/  @!P0 SYNCS.PHASECHK.TRANS64 P0, [R0+URZ], R2 ;  /* 0x00000002000085a7 */ /* 0x000ea400080010ff */
[----:B--2---:R-:W-:Y:S05]  /*25b0*/  @P0 EXIT ;  /* 0x000000000000094d */ /* 0x004fea0003800000 */
[----:B------:R-:W-:Y:S05]  /*25c0*/  BRA `(.L_x_40) ;  /* 0xfffffffc00ec7947 */ /* 0x000fea000383ffff */
.L_x_17:
[----:B------:R-:W-:-:S04]  /*25d0*/  UISETP.NE.AND UP1, UPT, UR37, URZ, UPT ;  /* 0x000000ff2500728c */ /* 0x000fc8000bf25270 */
[----:B------:R-:W-:-:S09]  /*25e0*/  UISETP.NE.OR UP1, UPT, UR8, 0x1, UP1 ;  /* 0x000000010800788c */ /* 0x000fd20008f25670 */
[----:B------:R-:W-:Y:S05]  /*25f0*/  BRA.U UP1, `(.L_x_41) ;  /* 0x0000000501487547 */ /* 0x000fea000b800000 */
[----:B------:R-:W-:Y:S01]  /*2600*/  ISETP.NE.AND P2, PT, R2, RZ, PT ;  /* 0x000000ff0200720c */ /* 0x000fe20003f45270 */
[----:B------:R-:W-:Y:S01]  /*2610*/  IMAD.MOV.U32 R12, RZ, RZ, 0x1 ;  /* 0x00000001ff0c7424 */ /* 0x000fe200078e00ff */
[----:B------:R-:W-:Y:S02]  /*2620*/  CS2R R10, SRZ ;  /* 0x00000000000a7805 */ /* 0x000fe4000001ff00 */
[----:B------:R-:W-:Y:S01]  /*2630*/  CS2R R8, SRZ ;  /* 0x0000000000087805 */ /* 0x000fe2000001ff00 */
[----:B------:R-:W-:Y:S01]  /*2640*/  UMOV UR4, 0x400 ;  /* 0x0000040000047882 */ /* 0x000fe20000000000 */
[----:B------:R-:W-:Y:S01]  /*2650*/  UMOV UR6, URZ ;  /* 0x000000ff00067c82 */ /* 0x000fe20008000000 */
[----:B------:R-:W-:-:S12]  /*2660*/  ULEA UR37, UR37, UR4, 0x18 ;  /* 0x0000000425257291 */ /* 0x000fd8000f8ec0ff */
.L_x_45:
[----:B------:R-:W-:Y:S02]  /*2670*/  LEA R0, R8, UR37, 0x3 ;  /* 0x0000002508007c11 */ /* 0x000fe4000f8e18ff */
[----:B------:R-:W-:-:S03]  /*2680*/  SHF.L.U32 R4, R9, 0x1f, RZ ;  /* 0x0000001f09047819 */ /* 0x000fc600000006ff */
[----:B------:R-:W-:Y:S01]  /*2690*/  VIADD R5, R0, 0x110 ;  /* 0x0000011000057836 */ /* 0x000fe20000000000 */
[----:B------:R-:W1:Y:S02]  /*26a0*/  SYNCS.PHASECHK.TRANS64.TRYWAIT P0, [R0+URZ+0x100], R4 ;  /* 0x00010004000075a7 */ /* 0x000e6400080011ff */
[----:B-1----:R-:W-:Y:S05]  /*26b0*/  @!P0 BRA `(.L_x_42) ;  /* 0x0000006800dc8947 */ /* 0x002fea0003800000 */
.L_x_138:
[----:B------:R-:W-:Y:S01]  /*26c0*/  ULEA UR5, UR6, UR37, 0x3 ;  /* 0x0000002506057291 */ /* 0x000fe2000f8e18ff */
[----:B-1----:R-:W-:Y:S01]  /*26d0*/  PRMT R0, RZ, 0x654, R5 ;  /* 0x00000654ff007816 */ /* 0x002fe20000000005 */
[----:B------:R-:W-:Y:S01]  /*26e0*/  @!P2 IMAD.MOV.U32 R4, RZ, RZ, 0x10 ;  /* 0x00000010ff04a424 */ /* 0x000fe200078e00ff */
[----:B------:R-:W-:Y:S01]  /*26f0*/  SHF.L.U32 R5, R12, 0x1f, RZ ;  /* 0x0000001f0c057819 */ /* 0x000fe200000006ff */
[----:B------:R-:W-:Y:S01]  /*2700*/  UIADD3 UR4, UPT, UPT, UR5, 0xa0, URZ ;  /* 0x000000a005047890 */ /* 0x000fe2000fffe0ff */
[----:B------:R1:W-:Y:S05]  /*2710*/  SYNCS.ARRIVE.TRANS64.RED.A1T0 RZ, [R0+URZ], RZ ;  /* 0x000000ff00ff79a7 */ /* 0x0003ea00081004ff */
[----:B------:R-:W-:Y:S01]  /*2720*/  IMAD.U32 R6, RZ, RZ, UR4 ;  /* 0x00000004ff067e24 */ /* 0x000fe2000f8e00ff */
[----:B------:R-:W2:Y:S04]  /*2730*/  SYNCS.PHASECHK.TRANS64.TRYWAIT P0, [UR5+0xb0], R5 ;  /* 0x0000b005ff0075a7 */ /* 0x000ea80008001105 */
[----:B------:R-:W-:Y:S01]  /*2740*/  PRMT R6, R2, 0x654, R6 ;  /* 0x0000065402067816 */ /* 0x000fe20000000006 */
[----:B-12---:R-:W-:Y:S06]  /*2750*/  @!P0 BRA `(.L_x_43) ;  /* 0x0000006800c88947 */ /* 0x006fec0003800000 */
.L_x_140:
[----:B------:R-:W-:Y:S01]  /*2760*/  ULEA UR4, UR6, UR37, 0x4 ;  /* 0x0000002506047291 */ /* 0x000fe2000f8e20ff */
[----:B------:R-:W-:Y:S01]  /*2770*/  SEL R3, R6, R3, !P2 ;  /* 0x0000000306037207 */ /* 0x000fe20005000000 */
[----:B------:R-:W-:Y:S01]  /*2780*/  UIADD3 UR5, UPT, UPT, UR5, 0xa0, URZ ;  /* 0x000000a005057890 */ /* 0x000fe2000fffe0ff */
[----:B-1----:R-:W-:Y:S01]  /*2790*/  LEA R0, R11, UR37, 0x3 ;  /* 0x000000250b007c11 */ /* 0x002fe2000f8e18ff */
[----:B------:R-:W-:Y:S01]  /*27a0*/  UIADD3 UR4, UPT, UPT, UR4, 0x130, URZ ;  /* 0x0000013004047890 */ /* 0x000fe2000fffe0ff */
[----:B------:R1:W-:Y:S01]  /*27b0*/  @!P2 SYNCS.ARRIVE.TRANS64.RED RZ, [R3+URZ], R4 ;  /* 0x0000000403ffa9a7 */ /* 0x0003e200080004ff */
[----:B------:R-:W-:Y:S01]  /*27c0*/  UIADD3 UR6, UPT, UPT, UR6, 0x1, URZ ;  /* 0x0000000106067890 */ /* 0x000fe2000fffe0ff */
[----:B------:R-:W-:-:S03]  /*27d0*/  VIADD R8, R8, 0x1 ;  /* 0x0000000108087836 */ /* 0x000fc60000000000 */
[----:B------:R-:W-:Y:S02]  /*27e0*/  UISETP.NE.AND UP0, UPT, UR6, 0x2, UPT ;  /* 0x000000020600788c */ /* 0x000fe4000bf05270 */
[----:B------:R-:W-:Y:S01]  /*27f0*/  ISETP.NE.AND P0, PT, R8, 0x2, PT ;  /* 0x000000020800780c */ /* 0x000fe20003f05270 */
[----:B------:R-:W-:Y:S06]  /*2800*/  UGETNEXTWORKID.BROADCAST [UR4], [UR5] ;  /* 0x00000000040073ca */ /* 0x000fec0008000100 */
[----:B------:R-:W-:Y:S02]  /*2810*/  USEL UR4, URZ, 0x1, UP0 ;  /* 0x00000001ff047887 */ /* 0x000fe40008000000 */
[----:B------:R-:W-:-:S04]  /*2820*/  USEL UR6, UR6, URZ, UP0 ;  /* 0x000000ff06067287 */ /* 0x000fc80008000000 */
[----:B------:R-:W-:Y:S02]  /*2830*/  LOP3.LUT R12, R12, UR4, RZ, 0x3c, !PT ;  /* 0x000000040c0c7c12 */ /* 0x000fe4000f8e3cff */
[----:B-1----:R-:W-:-:S04]  /*2840*/  SHF.L.U32 R4, R10, 0x1f, RZ ;  /* 0x0000001f0a047819 */ /* 0x002fc800000006ff */
[----:B------:R-:W1:Y:S02]  /*2850*/  SYNCS.PHASECHK.TRANS64.TRYWAIT P1, [R0+URZ+0xa0], R4 ;  /* 0x0000a004000075a7 */ /* 0x000e6400080211ff */
[----:B-1----:R-:W-:Y:S05]  /*2860*/  @!P1 BRA `(.L_x_44) ;  /* 0x00000068009c9947 */ /* 0x002fea0003800000 */
.L_x_141:
[C---:B-1----:R-:W-:Y:S01]  /*2870*/  LEA R4, R11.reuse, UR37, 0x4 ;  /* 0x000000250b047c11 */ /* 0x042fe2000f8e20ff */
[----:B------:R-:W-:Y:S01]  /*2880*/  VIADD R0, R0, 0xb0 ;  /* 0x000000b000007836 */ /* 0x000fe20000000000 */
[----:B------:R-:W-:Y:S01]  /*2890*/  SEL R8, R8, RZ, P0 ;  /* 0x000000ff08087207 */ /* 0x000fe20000000000 */
[----:B------:R-:W-:-:S03]  /*28a0*/  VIADD R11, R11, 0x1 ;  /* 0x000000010b0b7836 */ /* 0x000fc60000000000 */
[----:B------:R-:W1:Y:S01]  /*28b0*/  LDS.128 R4, [R4+0x130] ;  /* 0x0001300004047984 */ /* 0x000e620000000c00 */
[----:B------:R-:W-:Y:S02]  /*28c0*/  PRMT R0, RZ, 0x654, R0 ;  /* 0x00000654ff007816 */ /* 0x000fe40000000000 */
[C---:B------:R-:W-:Y:S01]  /*28d0*/  ISETP.NE.AND P1, PT, R11.reuse, 0x2, PT ;  /* 0x000000020b00780c */ /* 0x040fe20003f25270 */
[----:B------:R-:W-:Y:S01]  /*28e0*/  @!PT LDS RZ, [RZ] ;  /* 0x00000000fffff984 */ /* 0x000fe20000000800 */
[----:B------:R-:W-:Y:S01]  /*28f0*/  @!PT LDS RZ, [RZ] ;  /* 0x00000000fffff984 */ /* 0x000fe20000000800 */
[----:B------:R-:W-:Y:S01]  /*2900*/  @!PT LDS RZ, [RZ] ;  /* 0x00000000fffff984 */ /* 0x000fe20000000800 */
[----:B------:R-:W-:Y:S01]  /*2910*/  @!PT LDS RZ, [RZ] ;  /* 0x00000000fffff984 */ /* 0x000fe20000000800 */
[----:B------:R2:W-:Y:S06]  /*2920*/  MEMBAR.ALL.CTA ;  /* 0x0000000000007992 */ /* 0x0005ec0000008000 */
[----:B--2---:R-:W2:Y:S01]  /*2930*/  FENCE.VIEW.ASYNC.S ;  /* 0x00000000000073c6 */ /* 0x004ea20000000000 */
[----:B------:R-:W-:Y:S01]  /*2940*/  SEL R11, R11, RZ, P1 ;  /* 0x000000ff0b0b7207 */ /* 0x000fe20000800000 */
[----:B--2---:R2:W-:Y:S01]  /*2950*/  SYNCS.ARRIVE.TRANS64.RED.A1T0 RZ, [R0+URZ], RZ ;  /* 0x000000ff00ff79a7 */ /* 0x0045e200081004ff */
[----:B-1----:R-:W-:-:S02]  /*2960*/  LOP3.LUT P3, RZ, R6, 0x1, RZ, 0xc0, !PT ;  /* 0x0000000106ff7812 */ /* 0x002fc4000786c0ff */
[----:B------:R-:W-:-:S04]  /*2970*/  SEL R4, RZ, 0x1, P1 ;  /* 0x00000001ff047807 */ /* 0x000fc80000800000 */
[----:B------:R-:W-:Y:S02]  /*2980*/  LOP3.LUT R10, R10, R4, RZ, 0x3c, !PT ;  /* 0x000000040a0a7212 */ /* 0x000fe400078e3cff */
[----:B--2---:R-:W-:-:S04]  /*2990*/  SEL R0, RZ, 0x1, P0 ;  /* 0x00000001ff007807 */ /* 0x004fc80000000000 */
[----:B------:R-:W-:Y:S01]  /*29a0*/  LOP3.LUT R9, R9, R0, RZ, 0x3c, !PT ;  /* 0x0000000009097212 */ /* 0x000fe200078e3cff */
[----:B------:R-:W-:Y:S06]  /*29b0*/  @P3 BRA `(.L_x_45) ;  /* 0xfffffffc002c3947 */ /* 0x000fec000383ffff */
[----:B------:R-:W-:Y:S01]  /*29c0*/  ULEA UR5, UR6, UR37, 0x3 ;  /* 0x0000002506057291 */ /* 0x000fe2000f8e18ff */
[----:B------:R-:W-:-:S08]  /*29d0*/  SHF.L.U32 R2, R12, 0x1f, RZ ;  /* 0x0000001f0c027819 */ /* 0x000fd000000006ff */
[----:B------:R-:W1:Y:S02]  /*29e0*/  SYNCS.PHASECHK.TRANS64 P0, [UR5+0xb0], R2 ;  /* 0x0000b002ff0075a7 */ /* 0x000e640008001005 */
[----:B-1----:R-:W-:Y:S05]  /*29f0*/  @P0 BRA `(.L_x_46) ;  /* 0x0000000000080947 */ /* 0x002fea0003800000 */
[----:B------:R-:W1:Y:S02]  /*2a00*/  SYNCS.PHASECHK.TRANS64.TRYWAIT P0, [UR5+0xb0], R2 ;  /* 0x0000b002ff0075a7 */ /* 0x000e640008001105 */
[----:B-1----:R-:W-:Y:S05]  /*2a10*/  @!P0 BRA `(.L_x_47) ;  /* 0x0000006800448947 */ /* 0x002fea0003800000 */
.L_x_46:
[----:B------:R-:W-:-:S04]  /*2a20*/  UIADD3 UR4, UPT, UPT, UR6, 0x1, URZ ;  /* 0x0000000106047890 */ /* 0x000fc8000fffe0ff */
[----:B------:R-:W-:-:S04]  /*2a30*/  UISETP.NE.AND UP0, UPT, UR4, 0x2, UPT ;  /* 0x000000020400788c */ /* 0x000fc8000bf05270 */
[----:B------:R-:W-:Y:S02]  /*2a40*/  USEL UR7, URZ, 0x1, UP0 ;  /* 0x00000001ff077887 */ /* 0x000fe40008000000 */
[----:B------:R-:W-:-:S04]  /*2a50*/  USEL UR4, UR4, URZ, UP0 ;  /* 0x000000ff04047287 */ /* 0x000fc80008000000 */
[----:B------:R-:W-:Y:S01]  /*2a60*/  ULEA UR4, UR4, UR37, 0x3 ;  /* 0x0000002504047291 */ /* 0x000fe2000f8e18ff */
[----:B-1----:R-:W-:-:S04]  /*2a70*/  LOP3.LUT R2, R12, UR7, RZ, 0x3c, !PT ;  /* 0x000000070c027c12 */ /* 0x002fc8000f8e3cff */
[----:B------:R-:W-:-:S04]  /*2a80*/  SHF.L.U32 R0, R2, 0x1f, RZ ;  /* 0x0000001f02007819 */ /* 0x000fc800000006ff */
[----:B------:R-:W1:Y:S02]  /*2a90*/  SYNCS.PHASECHK.TRANS64 P0, [UR4+0xb0], R0 ;  /* 0x0000b000ff0075a7 */ /* 0x000e640008001004 */
[----:B-1----:R-:W-:Y:S05]  /*2aa0*/  @P0 EXIT ;  /* 0x000000000000094d */ /* 0x002fea0003800000 */
[----:B------:R-:W-:Y:S02]  /*2ab0*/  SHF.L.U32 R2, R2, 0x1f, RZ ;  /* 0x0000001f02027819 */ /* 0x000fe400000006ff */
[----:B------:R-:W-:-:S07]  /*2ac0*/  MOV R0, UR4 ;  /* 0x0000000400007c02 */ /* 0x000fce0008000f00 */
.L_x_48:
[----:B-1----:R1:W2:Y:S02]  /*2ad0*/  SYNCS.PHASECHK.TRANS64.TRYWAIT P0, [R0+URZ+0xb0], R2 ;  /* 0x0000b002000075a7 */ /* 0x0022a400080011ff */
[----:B--2---:R-:W-:Y:S05]  /*2ae0*/  @!P0 NANOSLEEP.SYNCS 0x989680 ;  /* 0x009896800000895d */ /* 0x004fea0003900000 */
[----:B------:R-:W2:Y:S02]  /*2af0*/  @!P0 SYNCS.PHASECHK.TRANS64 P0, [R0+URZ+0xb0], R2 ;  /* 0x0000b002000085a7 */ /* 0x000ea400080010ff */
[----:B--2---:R-:W-:Y:S05]  /*2b00*/  @P0 EXIT ;  /* 0x000000000000094d */ /* 0x004fea0003800000 */
[----:B------:R-:W-:Y:S05]  /*2b10*/  BRA `(.L_x_48) ;  /* 0xfffffffc00ec7947 */ /* 0x000fea000383ffff */
.L_x_41:
[----:B------:R-:W-:-:S09]  /*2b20*/  UISETP.NE.AND UP1, UPT, UR8, URZ, UPT ;  /* 0x000000ff0800728c */ /* 0x000fd2000bf25270 */
[----:B------:R-:W-:Y:S05]  /*2b30*/  BRA.U UP1, `(.L_x_49) ;  /* 0x0000000d01787547 */ /* 0x000fea000b800000 */
[----:B------:R-:W-:Y:S01]  /*2b40*/  UMOV UR4, 0x40 ;  /* 0x0000004000047882 */ /* 0x000fe20000000000 */
[----:B------:R-:W-:Y:S01]  /*2b50*/  NOP ;  /* 0x0000000000007918 */ /* 0x000fe20000000000 */
[----:B------:R-:W-:Y:S01]  /*2b60*/  ULEA UR4, UR37, UR4, 0x18 ;  /* 0x0000000425047291 */ /* 0x000fe2000f8ec0ff */
[----:B------:R-:W-:Y:S02]  /*2b70*/  UMOV UR5, 0x400 ;  /* 0x0000040000057882 */ /* 0x000fe40000000000 */
[----:B------:R-:W-:-:S06]  /*2b80*/  ULEA UR37, UR37, UR5, 0x18 ;  /* 0x0000000525257291 */ /* 0x000fcc000f8ec0ff */
[----:B------:R-:W1:Y:S02]  /*2b90*/  LDS.U8 R0, [UR4+0x1c] ;  /* 0x00001c04ff007984 */ /* 0x000e640008000000 */
[----:B-1----:R-:W-:-:S13]  /*2ba0*/  ISETP.NE.AND P0, PT, R0, RZ, PT ;  /* 0x000000ff0000720c */ /* 0x002fda0003f05270 */
[----:B------:R-:W-:Y:S05]  /*2bb0*/  @P0 BRA `(.L_x_50) ;  /* 0x0000000000580947 */ /* 0x000fea0003800000 */
[----:B------:R-:W-:-:S13]  /*2bc0*/  ELECT P0, URZ, PT ;  /* 0x0000000000ff782f */ /* 0x000fda0003800000 */
[----:B------:R-:W-:Y:S05]  /*2bd0*/  @!P0 BRA `(.L_x_51) ;  /* 0x0000000000608947 */ /* 0x000fea0003800000 */
[----:B------:R-:W-:Y:S01]  /*2be0*/  UMOV UR5, 0x10 ;  /* 0x0000001000057882 */ /* 0x000fe20000000000 */
[----:B------:R-:W-:Y:S01]  /*2bf0*/  HFMA2 R0, -RZ, RZ, 0, 5.9604644775390625e-08 ;  /* 0x00000001ff007431 */ /* 0x000fe200000001ff */
[----:B------:R-:W-:-:S03]  /*2c00*/  MOV R2, 0xffff ;  /* 0x0000ffff00027802 */ /* 0x000fc60000000f00 */
[----:B------:R-:W-:Y:S04]  /*2c10*/  DEPBAR.LE SB1, 0x36 ;  /* 0x00009d800000791a */ /* 0x000fe80000000000 */
[----:B------:R-:W1:Y:S02]  /*2c20*/  UTCATOMSWS.FIND_AND_SET.ALIGN UP0, UR5, UR5 ;  /* 0x00000005000575e3 */ /* 0x000e640008000800 */
[----:B-1----:R-:W-:Y:S01]  /*2c30*/  MOV R3, UR5 ;  /* 0x0000000500037c02 */ /* 0x002fe20008000f00 */
[----:B------:R-:W-:Y:S06]  /*2c40*/  BRA.U UP0, `(.L_x_52) ;  /* 0x0000000100187547 */ /* 0x000fec000b800000 */
.L_x_53:
[----:B------:R-:W-:Y:S05]  /*2c50*/  NANOSLEEP 0x64 ;  /* 0x000000640000795d */ /* 0x000fea0003800000 */
[----:B------:R-:W-:-:S05]  /*2c60*/  UMOV UR5, 0x10 ;  /* 0x0000001000057882 */ /* 0x000fca0000000000 */
[----:B------:R-:W-:Y:S04]  /*2c70*/  DEPBAR.LE SB1, 0x36 ;  /* 0x00009d800000791a */ /* 0x000fe80000000000 */
[----:B------:R-:W1:Y:S02]  /*2c80*/  UTCATOMSWS.FIND_AND_SET.ALIGN UP0, UR5, UR5 ;  /* 0x00000005000575e3 */ /* 0x000e640008000800 */
[----:B-1----:R-:W-:Y:S01]  /*2c90*/  MOV R3, UR5 ;  /* 0x0000000500037c02 */ /* 0x002fe20008000f00 */
[----:B------:R-:W-:Y:S05]  /*2ca0*/  BRA.U !UP0, `(.L_x_53) ;  /* 0xfffffffd08e87547 */ /* 0x000fea000b83ffff */
.L_x_52:
[-C--:B------:R-:W-:Y:S02]  /*2cb0*/  SHF.L.U32 R2, R2, R3.reuse, RZ ;  /* 0x0000000302027219 */ /* 0x080fe400000006ff */
[----:B------:R-:W-:Y:S01]  /*2cc0*/  SHF.L.U32 R0, R0, R3, RZ ;  /* 0x0000000300007219 */ /* 0x000fe200000006ff */
[----:B------:R-:W-:Y:S02]  /*2cd0*/  IMAD.SHL.U32 R3, R3, 0x20, RZ ;  /* 0x0000002003037824 */ /* 0x000fe400078e00ff */
[----:B------:R1:W-:Y:S04]  /*2ce0*/  ATOMS.OR RZ, [UR4+0x14], R2 ;  /* 0x00001402ffff798c */ /* 0x0003e8000b000004 */
[----:B------:R1:W-:Y:S04]  /*2cf0*/  ATOMS.OR RZ, [UR4+0x18], R0 ;  /* 0x00001800ffff798c */ /* 0x0003e8000b000004 */
[----:B------:R1:W-:Y:S01]  /*2d00*/  STS [UR37+0x150], R3 ;  /* 0x00015003ff007988 */ /* 0x0003e20008000825 */
[----:B------:R-:W-:Y:S05]  /*2d10*/  BRA `(.L_x_51) ;  /* 0x0000000000107947 */ /* 0x000fea0003800000 */
.L_x_50:
[----:B------:R-:W-:Y:S02]  /*2d20*/  MOV R0, 0xffffffff ;  /* 0xffffffff00007802 */ /* 0x000fe40000000f00 */
[----:B------:R-:W-:-:S03]  /*2d30*/  MOV R2, 0x2d60 ;  /* 0x00002d6000027802 */ /* 0x000fc60000000f00 */
[----:B------:R1:W-:Y:S04]  /*2d40*/  STS [UR37+0x150], R0 ;  /* 0x00015000ff007988 */ /* 0x0003e80008000825 */
[----:B-1-3-5:R-:W-:Y:S05]  /*2d50*/  CALL.REL.NOINC `($__internal_1_$__cuda_sm10x_tcgen05_guardrail_trap_phase_invalid_during_alloc) ;  /* 0x0000006c00887944 */ /* 0x02afea0003c00000 */
.L_x_51:
[----:B------:R-:W-:Y:S05]  /*2d60*/  WARPSYNC.ALL ;  /* 0x0000000000007948 */ /* 0x000fea0003800000 */
[----:B------:R-:W2:Y:S01]  /*2d70*/  S2UR UR6, SR_CgaCtaId ;  /* 0x00000000000679c3 */ /* 0x000ea20000008800 */
[----:B------:R-:W-:Y:S01]  /*2d80*/  UMOV UR4, 0x400 ;  /* 0x0000040000047882 */ /* 0x000fe20000000000 */
[----:B------:R-:W-:-:S06]  /*2d90*/  NOP ;  /* 0x0000000000007918 */ /* 0x000fcc0000000000 */
[----:B------:R-:W-:Y:S06]  /*2da0*/  BAR.ARV 0x6, 0xa0 ;  /* 0x0182800000007b1d */ /* 0x000fec0000002000 */
[----:B------:R-:W4:Y:S01]  /*2db0*/  LDCU UR7, c[0x0][0x38c] ;  /* 0x00007180ff0777ac */ /* 0x000f220008000800 */
[----:B------:R-:W-:Y:S01]  /*2dc0*/  IMAD.MOV.U32 R11, RZ, RZ, 0x1 ;  /* 0x00000001ff0b7424 */ /* 0x000fe200078e00ff */
[----:B------:R-:W-:Y:S01]  /*2dd0*/  CS2R R8, SRZ ;  /* 0x0000000000087805 */ /* 0x000fe2000001ff00 */
[----:B------:R-:W-:Y:S01]  /*2de0*/  IMAD.MOV.U32 R10, RZ, RZ, RZ ;  /* 0x000000ffff0a7224 */ /* 0x000fe200078e00ff */
[----:B------:R-:W-:Y:S01]  /*2df0*/  UMOV UR18, URZ ;  /* 0x000000ff00127c82 */ /* 0x000fe20008000000 */
[----:B------:R-:W-:Y:S01]  /*2e00*/  UMOV UR17, URZ ;  /* 0x000000ff00117c82 */ /* 0x000fe20008000000 */
[----:B------:R-:W-:Y:S01]  /*2e10*/  UMOV UR20, 0x0 ;  /* 0x0000000000147882 */ /* 0x000fe20000000000 */
[----:B------:R-:W-:Y:S01]  /*2e20*/  UMOV UR21, 0x4400010 ;  /* 0x0440001000157882 */ /* 0x000fe20000000000 */
[----:B--2---:R-:W-:Y:S01]  /*2e30*/  ULEA UR6, UR6, UR4, 0x18 ;  /* 0x0000000406067291 */ /* 0x004fe2000f8ec0ff */
[----:B------:R-:W2:Y:S03]  /*2e40*/  LDCU UR4, c[0x0][0x38c] ;  /* 0x00007180ff0477ac */ /* 0x000ea60008000800 */
[----:B------:R-:W-:-:S02]  /*2e50*/  UIADD3 UR11, UPT, UPT, UR6, 0x6400, URZ ;  /* 0x00006400060b7890 */ /* 0x000fc4000fffe0ff */
[----:B----4-:R-:W-:-:S03]  /*2e60*/  UIADD3 UR7, UPT, UPT, UR7, 0x1f, URZ ;  /* 0x0000001f07077890 */ /* 0x010fc6000fffe0ff */
[----:B-1----:R-:W1:Y:S01]  /*2e70*/  LDS R0, [UR6+0x150] ;  /* 0x00015006ff007984 */ /* 0x002e620008000800 */
[----:B------:R-:W-:Y:S02]  /*2e80*/  UIADD3 UR12, UPT, UPT, UR6, 0x8c00, URZ ;  /* 0x00008c00060c7890 */ /* 0x000fe4000fffe0ff */
[----:B------:R-:W-:Y:S02]  /*2e90*/  USHF.R.S32.HI UR5, URZ, 0x1f, UR7 ;  /* 0x0000001fff057899 */ /* 0x000fe40008011407 */
[----:B------:R-:W-:Y:S02]  /*2ea0*/  USHF.R.U32.HI UR11, URZ, 0x4, UR11 ;  /* 0x00000004ff0b7899 */ /* 0x000fe4000801160b */
[----:B------:R-:W-:Y:S02]  /*2eb0*/  ULEA.HI UR5, UR5, UR7, URZ, 0x5 ;  /* 0x0000000705057291 */ /* 0x000fe4000f8f28ff */
[----:B------:R-:W-:Y:S02]  /*2ec0*/  USHF.R.U32.HI UR12, URZ, 0x4, UR12 ;  /* 0x00000004ff0c7899 */ /* 0x000fe4000801160c */
[----:B------:R-:W-:-:S02]  /*2ed0*/  USHF.R.S32.HI UR5, URZ, 0x5, UR5 ;  /* 0x00000005ff057899 */ /* 0x000fc40008011405 */
[----:B------:R-:W-:Y:S02]  /*2ee0*/  ULOP3.LUT UR11, UR11, 0x3fff, URZ, 0xc0, !UPT ;  /* 0x00003fff0b0b7892 */ /* 0x000fe4000f8ec0ff */
[----:B------:R-:W-:Y:S02]  /*2ef0*/  UISETP.LT.AND UP0, UPT, UR5, 0x1, UPT ;  /* 0x000000010500788c */ /* 0x000fe4000bf01270 */
[----:B------:R-:W-:Y:S02]  /*2f00*/  ULOP3.LUT UR12, UR12, 0x3fff, URZ, 0xc0, !UPT ;  /* 0x00003fff0c0c7892 */ /* 0x000fe4000f8ec0ff */
[----:B------:R-:W-:Y:S02]  /*2f10*/  USEL UR10, UR5, 0x1, !UP0 ;  /* 0x00000001050a7887 */ /* 0x000fe4000c000000 */
[----:B------:R-:W-:Y:S02]  /*2f20*/  ULOP3.LUT UR11, UR11, 0x10000, URZ, 0xfc, !UPT ;  /* 0x000100000b0b7892 */ /* 0x000fe4000f8efcff */
[----:B------:R-:W-:-:S02]  /*2f30*/  ULOP3.LUT UR12, UR12, 0x10000, URZ, 0xfc, !UPT ;  /* 0x000100000c0c7892 */ /* 0x000fc4000f8efcff */
[----:B------:R-:W-:Y:S02]  /*2f40*/  UIADD3 UR10, UPT, UPT, -UR10, URZ, URZ ;  /* 0x000000ff0a0a7290 */ /* 0x000fe4000fffe1ff */
[----:B--2---:R-:W-:Y:S01]  /*2f50*/  UISETP.GE.AND UP3, UPT, UR4, 0x1, UPT ;  /* 0x000000010400788c */ /* 0x004fe2000bf66270 */
[----:B-1----:R-:W-:-:S15]  /*2f60*/  R2UR UR19, R0 ;  /* 0x00000000001372ca */ /* 0x002fde00000e0000 */
.L_x_60:
[----:B------:R-:W-:Y:S02]  /*2f70*/  LEA R0, R10, UR6, 0x3 ;  /* 0x000000060a007c11 */ /* 0x000fe4000f8e18ff */
[----:B------:R-:W-:Y:S02]  /*2f80*/  SHF.L.U32 R2, R9, 0x1f, RZ ;  /* 0x0000001f09027819 */ /* 0x000fe400000006ff */
[----:B------:R-:W-:Y:S01]  /*2f90*/  PLOP3.LUT P0, PT, PT, PT, UP3, 0x80, 0x8 ;  /* 0x000000000008781c */ /* 0x000fe20003f0f038 */
[----:B------:R-:W-:Y:S01]  /*2fa0*/  VIADD R3, R0, 0xb0 ;  /* 0x000000b000037836 */ /* 0x000fe20000000000 */
[----:B-1----:R-:W1:Y:S02]  /*2fb0*/  SYNCS.PHASECHK.TRANS64.TRYWAIT P1, [R0+URZ+0xa0], R2 ;  /* 0x0000a002000075a7 */ /* 0x002e6400080211ff */
[----:B-1--4-:R-:W-:Y:S09]  /*2fc0*/  @!P1 BRA `(.L_x_54) ;  /* 0x0000006000f09947 */ /* 0x012ff20003800000 */
.L_x_143:
[----:B------:R-:W-:Y:S01]  /*2fd0*/  LEA R4, R10, UR6, 0x4 ;  /* 0x000000060a047c11 */ /* 0x000fe2000f8e20ff */
[----:B------:R-:W-:Y:S01]  /*2fe0*/  @UP3 ULEA UR4, UR17, UR6, 0x3 ;  /* 0x0000000611043291 */ /* 0x000fe2000f8e18ff */
[----:B------:R-:W-:Y:S01]  /*2ff0*/  PLOP3.LUT P2, PT, PT, PT, PT, 0x80, 0x8 ;  /* 0x000000000008781c */ /* 0x000fe20003f4f070 */
[----:B------:R-:W-:Y:S01]  /*3000*/  ULEA UR9, UR18, UR6, 0x3 ;  /* 0x0000000612097291 */ /* 0x000fe2000f8e18ff */
[----:B------:R-:W-:Y:S02]  /*3010*/  PRMT R3, RZ, 0x654, R3 ;  /* 0x00000654ff037816 */ /* 0x000fe40000000003 */
[----:B------:R-:W2:Y:S01]  /*3020*/  LDS.128 R4, [R4+0x130] ;  /* 0x0001300004047984 */ /* 0x000ea20000000c00 */
[----:B-1----:R-:W-:Y:S02]  /*3030*/  @P0 SHF.L.U32 R2, R8, 0x1f, RZ ;  /* 0x0000001f08020819 */ /* 0x002fe400000006ff */
[----:B------:R-:W-:Y:S01]  /*3040*/  SHF.L.U32 R0, R11, 0x1f, RZ ;  /* 0x0000001f0b007819 */ /* 0x000fe200000006ff */
[----:B------:R-:W-:Y:S01]  /*3050*/  @!PT LDS RZ, [RZ] ;  /* 0x00000000fffff984 */ /* 0x000fe20000000800 */
[----:B------:R-:W-:Y:S01]  /*3060*/  @!PT LDS RZ, [RZ] ;  /* 0x00000000fffff984 */ /* 0x000fe20000000800 */
[----:B------:R-:W-:Y:S01]  /*3070*/  @!PT LDS RZ, [RZ] ;  /* 0x00000000fffff984 */ /* 0x000fe20000000800 */
[----:B------:R-:W-:Y:S01]  /*3080*/  @!PT LDS RZ, [RZ] ;  /* 0x00000000fffff984 */ /* 0x000fe20000000800 */
[----:B------:R1:W-:Y:S06]  /*3090*/  MEMBAR.ALL.CTA ;  /* 0x0000000000007992 */ /* 0x0003ec0000008000 */
[----:B-1----:R-:W1:Y:S02]  /*30a0*/  FENCE.VIEW.ASYNC.S ;  /* 0x00000000000073c6 */ /* 0x002e640000000000 */
[----:B-1----:R1:W-:Y:S01]  /*30b0*/  SYNCS.ARRIVE.TRANS64.RED.A1T0 RZ, [R3+URZ], RZ ;  /* 0x000000ff03ff79a7 */ /* 0x0023e200081004ff */
[----:B------:R1:W4:Y:S01]  /*30c0*/  @P0 SYNCS.PHASECHK.TRANS64.TRYWAIT P2, [UR4], R2 ;  /* 0x00000002ff0005a7 */ /* 0x0003220008041104 */
[----:B--2---:R-:W-:Y:S01]  /*30d0*/  LOP3.LUT P1, RZ, R6, 0x1, RZ, 0xc0, !PT ;  /* 0x0000000106ff7812 */ /* 0x004fe2000782c0ff */
[----:B------:R-:W2:Y:S02]  /*30e0*/  SYNCS.PHASECHK.TRANS64.TRYWAIT P0, [UR9+0xe0], R0 ;  /* 0x0000e000ff0075a7 */ /* 0x000ea40008001109 */
[----:B-12-4-:R-:W-:Y:S10]  /*30f0*/  @!P0 BRA `(.L_x_55) ;  /* 0x0000006000b88947 */ /* 0x016ff40003800000 */
.L_x_145:
[----:B------:R-:W-:Y:S01]  /*3100*/  IADD3 R10, PT, PT, R10, 0x1, RZ ;  /* 0x000000010a0a7810 */ /* 0x000fe20007ffe0ff */
[----:B------:R-:W-:Y:S06]  /*3110*/  BRA.U !UP3, `(.L_x_56) ;  /* 0x000000010ba07547 */ /* 0x000fec000b800000 */
[----:B------:R-:W-:Y:S02]  /*3120*/  ULEA.HI UR8, UR18, UR18, URZ, 0x1 ;  /* 0x0000001212087291 */ /* 0x000fe4000f8f08ff */
[----:B------:R-:W-:Y:S02]  /*3130*/  UPLOP3.LUT UP4, UPT, UPT, UPT, UPT, 0x40, 0x4 ;  /* 0x000000000004789c */ /* 0x000fe40003f8e870 */
[----:B------:R-:W-:Y:S02]  /*3140*/  USHF.L.U32 UR4, UR8, 0x7, URZ ;  /* 0x0000000708047899 */ /* 0x000fe400080006ff */
[----:B------:R-:W-:Y:S02]  /*3150*/  ULOP3.LUT UR8, UR8, 0xffe, URZ, 0xc0, !UPT ;  /* 0x00000ffe08087892 */ /* 0x000fe4000f8ec0ff */
[----:B------:R-:W-:Y:S02]  /*3160*/  ULOP3.LUT UR4, UR4, 0xffffff00, URZ, 0xc0, !UPT ;  /* 0xffffff0004047892 */ /* 0x000fe4000f8ec0ff */
[----:B------:R-:W-:-:S02]  /*3170*/  UIADD3 UR8, UPT, UPT, -UR8, UR18, URZ ;  /* 0x0000001208087290 */ /* 0x000fc4000fffe1ff */
[----:B------:R-:W-:Y:S01]  /*3180*/  UIADD3 UR4, UPT, UPT, UR19, UR4, URZ ;  /* 0x0000000413047290 */ /* 0x000fe2000fffe0ff */
[----:B------:R-:W-:Y:S01]  /*3190*/  UMOV UR16, UR10 ;  /* 0x0000000a00107c82 */ /* 0x000fe20008000000 */
[----:B------:R-:W-:Y:S02]  /*31a0*/  UMOV UR15, UR5 ;  /* 0x00000005000f7c82 */ /* 0x000fe40008000000 */
[----:B------:R-:W-:Y:S01]  /*31b0*/  ULEA UR8, UR8, UR4, 0x14 ;  /* 0x0000000408087291 */ /* 0x000fe2000f8ea0ff */
[----:B------:R-:W-:-:S11]  /*31c0*/  UMOV UR14, UR17 ;  /* 0x00000011000e7c82 */ /* 0x000fd60008000000 */
.L_x_59:
[----:B------:R-:W-:Y:S02]  /*31d0*/  UIADD3 UR16, UPT, UPT, UR16, 0x1, URZ ;  /* 0x0000000110107890 */ /* 0x000fe4000fffe0ff */
[----:B--2---:R-:W-:Y:S02]  /*31e0*/  ULEA UR7, UR14, UR6, 0x3 ;  /* 0x000000060e077291 */ /* 0x004fe4000f8e18ff */
[----:B------:R-:W-:Y:S01]  /*31f0*/  UISETP.NE.AND UP0, UPT, UR16, URZ, UPT ;  /* 0x000000ff1000728c */ /* 0x000fe2000bf05270 */
[----:B----4-:R-:W-:Y:S10]  /*3200*/  @P2 BRA `(.L_x_57) ;  /* 0x00000000000c2947 */ /* 0x010ff40003800000 */
[----:B-1----:R-:W-:Y:S04]  /*3210*/  SHF.L.U32 R2, R8, 0x1f, RZ ;  /* 0x0000001f08027819 */ /* 0x002fe800000006ff */
[----:B------:R-:W1:Y:S02]  /*3220*/  SYNCS.PHASECHK.TRANS64.TRYWAIT P0, [UR7], R2 ;  /* 0x00000002ff0075a7 */ /* 0x000e640008001107 */
[----:B-1----:R-:W-:Y:S05]  /*3230*/  @!P0 BRA `(.L_x_58) ;  /* 0x0000006000808947 */ /* 0x002fea0003800000 */
.L_x_57:
[----:B------:R-:W-:Y:S01]  /*3240*/  UISETP.NE.AND UP1, UPT, UR15, 0x1, UPT ;  /* 0x000000010f00788c */ /* 0x000fe2000bf25270 */
[----:B------:R-:W-:Y:S01]  /*3250*/  PLOP3.LUT P2, PT, PT, PT, PT, 0x80, 0x8 ;  /* 0x000000000008781c */ /* 0x000fe20003f4f070 */
[----:B------:R-:W-:Y:S02]  /*3260*/  UIADD3 UR17, UPT, UPT, UR14, 0x1, URZ ;  /* 0x000000010e117890 */ /* 0x000fe4000fffe0ff */
[----:B------:R-:W-:Y:S02]  /*3270*/  ULEA UR22, UR14, UR12, 0x9 ;  /* 0x0000000c0e167291 */ /* 0x000fe4000f8e48ff */
[----:B------:R-:W-:Y:S01]  /*3280*/  UISETP.NE.AND UP2, UPT, UR17, 0x5, UPT ;  /* 0x000000051100788c */ /* 0x000fe2000bf45270 */
[----:B------:R-:W-:Y:S01]  /*3290*/  PLOP3.LUT P0, PT, PT, PT, UP1, 0x80, 0x8 ;  /* 0x000000000008781c */ /* 0x000fe20003f0f018 */
[----:B------:R-:W-:Y:S02]  /*32a0*/  ULEA UR24, UR14, UR11, 0x7 ;  /* 0x0000000b0e187291 */ /* 0x000fe4000f8e38ff */
[----:B------:R-:W-:Y:S02]  /*32b0*/  USEL UR13, URZ, 0x1, UP2 ;  /* 0x00000001ff0d7887 */ /* 0x000fe40009000000 */
[----:B------:R-:W-:Y:S02]  /*32c0*/  USEL UR17, UR17, URZ, UP2 ;  /* 0x000000ff11117287 */ /* 0x000fe40009000000 */
[----:B------:R-:W-:Y:S02]  /*32d0*/  UIADD3 UR7, UPT, UPT, UR7, 0x28, URZ ;  /* 0x0000002807077890 */ /* 0x000fe4000fffe0ff */
[----:B------:R-:W-:Y:S01]  /*32e0*/  @UP1 ULEA UR4, UR17, UR6, 0x3 ;  /* 0x0000000611041291 */ /* 0x000fe2000f8e18ff */
[----:B------:R-:W-:Y:S01]  /*32f0*/  LOP3.LUT R8, R8, UR13, RZ, 0x3c, !PT ;  /* 0x0000000d08087c12 */ /* 0x000fe2000f8e3cff */
[----:B------:R-:W-:Y:S01]  /*3300*/  UMOV UR23, 0xc0004010 ;  /* 0xc000401000177882 */ /* 0x000fe20000000000 */
[----:B------:R-:W-:Y:S01]  /*3310*/  UMOV UR25, 0xc0004010 ;  /* 0xc000401000197882 */ /* 0x000fe20000000000 */
[----:B------:R-:W-:Y:S01]  /*3320*/  UIADD3 UR15, UPT, UPT, UR15, -0x1, URZ ;  /* 0xffffffff0f0f7890 */ /* 0x000fe2000fffe0ff */
[----:B-1----:R-:W-:Y:S01]  /*3330*/  @P0 SHF.L.U32 R0, R8, 0x1f, RZ ;  /* 0x0000001f08000819 */ /* 0x002fe200000006ff */
[----:B------:R-:W-:Y:S03]  /*3340*/  UMOV UR14, UR17 ;  /* 0x00000011000e7c82 */ /* 0x000fe60008000000 */
[----:B------:R2:W4:Y:S01]  /*3350*/  @P0 SYNCS.PHASECHK.TRANS64.TRYWAIT P2, [UR4], R0 ;  /* 0x00000000ff0005a7 */ /* 0x0005220008041104 */
[----:B------:R2:W-:Y:S01]  /*3360*/  UTCQMMA gdesc[UR24], gdesc[UR22], tmem[UR8], tmem[UR20], idesc[UR21], UP4 ;  /* 0x00ff1416180075ea */ /* 0x0005e2000a000308 */
[----:B------:R-:W-:Y:S01]  /*3370*/  UPLOP3.LUT UP4, UPT, UPT, UPT, UPT, 0x80, 0x8 ;  /* 0x000000000008789c */ /* 0x000fe20003f8f070 */
[----:B------:R2:W-:Y:S01]  /*3380*/  UTCBAR [UR7], URZ ;  /* 0x000000ff070073e9 */ /* 0x0005e200080000ff */
[----:B------:R-:W-:Y:S09]  /*3390*/  BRA.U UP0, `(.L_x_59) ;  /* 0xfffffffd008c7547 */ /* 0x000ff2000b83ffff */
.L_x_56:
[----:B------:R-:W-:Y:S01]  /*33a0*/  UIADD3 UR18, UPT, UPT, UR18, 0x1, URZ ;  /* 0x0000000112127890 */ /* 0x000fe2000fffe0ff */
[C---:B------:R-:W-:Y:S01]  /*33b0*/  ISETP.NE.AND P0, PT, R10.reuse, 0x2, PT ;  /* 0x000000020a00780c */ /* 0x040fe20003f05270 */
[----:B------:R-:W-:Y:S02]  /*33c0*/  UIADD3 UR9, UPT, UPT, UR9, 0xc0, URZ ;  /* 0x000000c009097890 */ /* 0x000fe4000fffe0ff */
[----:B------:R-:W-:Y:S01]  /*33d0*/  UISETP.NE.AND UP0, UPT, UR18, 0x4, UPT ;  /* 0x000000041200788c */ /* 0x000fe2000bf05270 */
[----:B-12---:R-:W-:Y:S02]  /*33e0*/  SEL R0, RZ, 0x1, P0 ;  /* 0x00000001ff007807 */ /* 0x006fe40000000000 */
[----:B------:R-:W-:Y:S01]  /*33f0*/  SEL R10, R10, RZ, P0 ;  /* 0x000000ff0a0a7207 */ /* 0x000fe20000000000 */
[----:B------:R-:W-:Y:S01]  /*3400*/  USEL UR4, URZ, 0x1, UP0 ;  /* 0x00000001ff047887 */ /* 0x000fe20008000000 */
[----:B------:R-:W-:Y:S01]  /*3410*/  LOP3.LUT R9, R9, R0, RZ, 0x3c, !PT ;  /* 0x0000000009097212 */ /* 0x000fe200078e3cff */
[----:B------:R-:W-:Y:S01]  /*3420*/  USEL UR18, UR18, URZ, UP0 ;  /* 0x000000ff12127287 */ /* 0x000fe20008000000 */
[----:B------:R1:W-:Y:S03]  /*3430*/  UTCBAR [UR9], URZ ;  /* 0x000000ff090073e9 */ /* 0x0003e600080000ff */
[----:B------:R-:W-:Y:S01]  /*3440*/  LOP3.LUT R11, R11, UR4, RZ, 0x3c, !PT ;  /* 0x000000040b0b7c12 */ /* 0x000fe2000f8e3cff */
[----:B------:R-:W-:Y:S07]  /*3450*/  @P1 BRA `(.L_x_60) ;  /* 0xfffffff800c41947 */ /* 0x000fee000383ffff */
[----:B------:R-:W2:Y:S01]  /*3460*/  S2UR UR4, SR_CgaCtaId ;  /* 0x00000000000479c3 */ /* 0x000ea20000008800 */
[----:B------:R-:W-:Y:S01]  /*3470*/  ELECT P0, URZ, PT ;  /* 0x0000000000ff782f */ /* 0x000fe20003800000 */
[----:B------:R-:W-:Y:S01]  /*3480*/  IMAD.MOV.U32 R0, RZ, RZ, 0x1 ;  /* 0x00000001ff007424 */ /* 0x000fe200078e00ff */
[----:B------:R-:W-:Y:S01]  /*3490*/  UIADD3 UR6, UPT, UPT, UR6, 0xe0, URZ ;  /* 0x000000e006067890 */ /* 0x000fe2000fffe0ff */
[----:B------:R-:W-:Y:S01]  /*34a0*/  SHF.L.U32 R2, R11, 0x1f, RZ ;  /* 0x0000001f0b027819 */ /* 0x000fe200000006ff */
[----:B------:R-:W-:-:S03]  /*34b0*/  UMOV UR5, 0x40 ;  /* 0x0000004000057882 */ /* 0x000fc60000000000 */
[----:B------:R-:W-:Y:S01]  /*34c0*/  UVIRTCOUNT.DEALLOC.SMPOOL 0x80 ;  /* 0x000000800000784c */ /* 0x000fe20000000000 */
[----:B--2---:R-:W-:Y:S02]  /*34d0*/  ULEA UR4, UR4, UR5, 0x18 ;  /* 0x0000000504047291 */ /* 0x004fe4000f8ec0ff */
[----:B------:R-:W-:-:S07]  /*34e0*/  ULEA UR5, UR18, UR6, 0x3 ;  /* 0x0000000612057291 */ /* 0x000fce000f8e18ff */
[----:B------:R2:W-:Y:S02]  /*34f0*/  @P0 STS.U8 [UR4+0x1c], R0 ;  /* 0x00001c00ff000988 */ /* 0x0005e40008000004 */
[----:B------:R-:W3:Y:S02]  /*3500*/  SYNCS.PHASECHK.TRANS64.TRYWAIT P0, [UR5], R2 ;  /* 0x00000002ff0075a7 */ /* 0x000ee40008001105 */
[----:B--23--:R-:W-:Y:S05]  /*3510*/  @!P0 BRA `(.L_x_61) ;  /* 0x0000005c00e08947 */ /* 0x00cfea0003800000 */
.L_x_148:
[----:B------:R-:W-:-:S04]  /*3520*/  UIADD3 UR7, UPT, UPT, UR18, 0x1, URZ ;  /* 0x0000000112077890 */ /* 0x000fc8000fffe0ff */
[----:B------:R-:W-:-:S04]  /*3530*/  UISETP.NE.AND UP0, UPT, UR7, 0x4, UPT ;  /* 0x000000040700788c */ /* 0x000fc8000bf05270 */
[----:B------:R-:W-:Y:S02]  /*3540*/  USEL UR8, URZ, 0x1, UP0 ;  /* 0x00000001ff087887 */ /* 0x000fe40008000000 */
[----:B------:R-:W-:-:S04]  /*3550*/  USEL UR7, UR7, URZ, UP0 ;  /* 0x000000ff07077287 */ /* 0x000fc80008000000 */
[----:B------:R-:W-:Y:S01]  /*3560*/  ULEA UR5, UR7, UR6, 0x3 ;  /* 0x0000000607057291 */ /* 0x000fe2000f8e18ff */
[----:B--2---:R-:W-:-:S04]  /*3570*/  LOP3.LUT R2, R11, UR8, RZ, 0x3c, !PT ;  /* 0x000000080b027c12 */ /* 0x004fc8000f8e3cff */
[----:B------:R-:W-:-:S04]  /*3580*/  SHF.L.U32 R3, R2, 0x1f, RZ ;  /* 0x0000001f02037819 */ /* 0x000fc800000006ff */
[----:B------:R-:W2:Y:S02]  /*3590*/  SYNCS.PHASECHK.TRANS64.TRYWAIT P0, [UR5], R3 ;  /* 0x00000003ff0075a7 */ /* 0x000ea40008001105 */
[----:B--2---:R-:W-:Y:S05]  /*35a0*/  @!P0 BRA `(.L_x_62) ;  /* 0x0000005c00d48947 */ /* 0x004fea0003800000 */
.L_x_150:
[----:B------:R-:W-:-:S04]  /*35b0*/  UIADD3 UR7, UPT, UPT, UR7, 0x1, URZ ;  /* 0x0000000107077890 */ /* 0x000fc8000fffe0ff */
[----:B------:R-:W-:-:S04]  /*35c0*/  UISETP.NE.AND UP0, UPT, UR7, 0x4, UPT ;  /* 0x000000040700788c */ /* 0x000fc8000bf05270 */
[----:B------:R-:W-:Y:S02]  /*35d0*/  USEL UR8, URZ, 0x1, UP0 ;  /* 0x00000001ff087887 */ /* 0x000fe40008000000 */
[----:B------:R-:W-:-:S04]  /*35e0*/  USEL UR7, UR7, URZ, UP0 ;  /* 0x000000ff07077287 */ /* 0x000fc80008000000 */
[----:B------:R-:W-:Y:S01]  /*35f0*/  ULEA UR5, UR7, UR6, 0x3 ;  /* 0x0000000607057291 */ /* 0x000fe2000f8e18ff */
[----:B------:R-:W-:-:S04]  /*3600*/  LOP3.LUT R2, R2, UR8, RZ, 0x3c, !PT ;  /* 0x0000000802027c12 */ /* 0x000fc8000f8e3cff */
[----:B--2---:R-:W-:-:S04]  /*3610*/  SHF.L.U32 R3, R2, 0x1f, RZ ;  /* 0x0000001f02037819 */ /* 0x004fc800000006ff */
[----:B------:R-:W2:Y:S02]  /*3620*/  SYNCS.PHASECHK.TRANS64.TRYWAIT P0, [UR5], R3 ;  /* 0x00000003ff0075a7 */ /* 0x000ea40008001105 */
[----:B--2---:R-:W-:Y:S05]  /*3630*/  @!P0 BRA `(.L_x_63) ;  /* 0x0000005c00c88947 */ /* 0x004fea0003800000 */
.L_x_152:
[----:B------:R-:W-:-:S04]  /*3640*/  UIADD3 UR7, UPT, UPT, UR7, 0x1, URZ ;  /* 0x0000000107077890 */ /* 0x000fc8000fffe0ff */
[----:B------:R-:W-:-:S04]  /*3650*/  UISETP.NE.AND UP0, UPT, UR7, 0x4, UPT ;  /* 0x000000040700788c */ /* 0x000fc8000bf05270 */
[----:B------:R-:W-:Y:S02]  /*3660*/  USEL UR5, URZ, 0x1, UP0 ;  /* 0x00000001ff057887 */ /* 0x000fe40008000000 */
[----:B------:R-:W-:-:S04]  /*3670*/  USEL UR7, UR7, URZ, UP0 ;  /* 0x000000ff07077287 */ /* 0x000fc80008000000 */
[----:B------:R-:W-:Y:S01]  /*3680*/  ULEA UR7, UR7, UR6, 0x3 ;  /* 0x0000000607077291 */ /* 0x000fe2000f8e18ff */
[----:B------:R-:W-:-:S04]  /*3690*/  LOP3.LUT R2, R2, UR5, RZ, 0x3c, !PT ;  /* 0x0000000502027c12 */ /* 0x000fc8000f8e3cff */
[----:B------:R-:W-:-:S04]  /*36a0*/  SHF.L.U32 R2, R2, 0x1f, RZ ;  /* 0x0000001f02027819 */ /* 0x000fc800000006ff */
[----:B------:R-:W3:Y:S02]  /*36b0*/  SYNCS.PHASECHK.TRANS64.TRYWAIT P0, [UR7], R2 ;  /* 0x00000002ff0075a7 */ /* 0x000ee40008001107 */
[----:B---3--:R-:W-:Y:S05]  /*36c0*/  @!P0 BRA `(.L_x_64) ;  /* 0x0000005c00bc8947 */ /* 0x008fea0003800000 */
.L_x_154:
[----:B------:R-:W-:Y:S01]  /*36d0*/  NOP ;  /* 0x0000000000007918 */ /* 0x000fe20000000000 */
[----:B--2---:R-:W2:Y:S01]  /*36e0*/  LDS R0, [UR4+0x14] ;  /* 0x00001404ff007984 */ /* 0x004ea20008000800 */
[----:B------:R-:W-:Y:S01]  /*36f0*/  ULOP3.LUT UR6, UR19, 0xffff, URZ, 0xc0, !UPT ;  /* 0x0000ffff13067892 */ /* 0x000fe2000f8ec0ff */
[----:B------:R-:W-:Y:S01]  /*3700*/  UMOV UR8, 0xffff ;  /* 0x0000ffff00087882 */ /* 0x000fe20000000000 */
[----:B------:R-:W-:Y:S02]  /*3710*/  UMOV UR5, 0x1 ;  /* 0x0000000100057882 */ /* 0x000fe40000000000 */
[----:B------:R-:W-:-:S04]  /*3720*/  USHF.R.U32.HI UR6, URZ, 0x5, UR6 ;  /* 0x00000005ff067899 */ /* 0x000fc80008011606 */
[----:B------:R-:W-:Y:S02]  /*3730*/  USHF.L.U32 UR8, UR8, UR6, URZ ;  /* 0x0000000608087299 */ /* 0x000fe400080006ff */
[----:B------:R-:W-:-:S04]  /*3740*/  USHF.L.U32 UR5, UR5, UR6, URZ ;  /* 0x0000000605057299 */ /* 0x000fc800080006ff */
[----:B--2---:R-:W-:-:S04]  /*3750*/  LOP3.LUT R0, R0, UR8, RZ, 0xc0, !PT ;  /* 0x0000000800007c12 */ /* 0x004fc8000f8ec0ff */
[----:B------:R-:W-:-:S13]  /*3760*/  ISETP.NE.AND P0, PT, R0, UR8, PT ;  /* 0x0000000800007c0c */ /* 0x000fda000bf05270 */
[----:B------:R-:W-:Y:S05]  /*3770*/  @P0 BRA `(.L_x_65) ;  /* 0x0000000000580947 */ /* 0x000fea0003800000 */
[----:B------:R-:W2:Y:S02]  /*3780*/  LDS R0, [UR4+0x18] ;  /* 0x00001804ff007984 */ /* 0x000ea40008000800 */
[----:B--2---:R-:W-:-:S04]  /*3790*/  LOP3.LUT R0, R0, UR5, RZ, 0xc0, !PT ;  /* 0x0000000500007c12 */ /* 0x004fc8000f8ec0ff */
[----:B------:R-:W-:-:S13]  /*37a0*/  ISETP.NE.AND P0, PT, R0, UR5, PT ;  /* 0x0000000500007c0c */ /* 0x000fda000bf05270 */
[----:B------:R-:W-:Y:S05]  /*37b0*/  @P0 BRA `(.L_x_66) ;  /* 0x00000000003c0947 */ /* 0x000fea0003800000 */
[----:B------:R-:W2:Y:S01]  /*37c0*/  S2R R2, SR_LANEID ;  /* 0x0000000000027919 */ /* 0x000ea20000000000 */
[----:B------:R-:W-:Y:S01]  /*37d0*/  ULOP3.LUT UR8, URZ, UR8, URZ, 0x33, !UPT ;  /* 0x00000008ff087292 */ /* 0x000fe2000f8e33ff */
[----:B------:R-:W-:Y:S02]  /*37e0*/  VOTEU.ANY UR7, UPT, PT ;  /* 0x0000000000077886 */ /* 0x000fe400038e0100 */
[----:B------:R-:W-:-:S03]  /*37f0*/  UFLO.U32 UR7, UR7 ;  /* 0x00000007000772bd */ /* 0x000fc600080e0000 */
[----:B------:R-:W-:-:S04]  /*3800*/  IMAD.U32 R0, RZ, RZ, UR8 ;  /* 0x00000008ff007e24 */ /* 0x000fc8000f8e00ff */
[----:B------:R3:W1:Y:S02]  /*3810*/  REDUX UR6, R0 ;  /* 0x00000000000673c4 */ /* 0x0006640000000000 */
[----:B------:R1:W-:Y:S01]  /*3820*/  UTCATOMSWS.AND URZ, UR8 ;  /* 0x0000000800ff79e3 */ /* 0x0003e20008000000 */
[----:B--2---:R-:W-:Y:S02]  /*3830*/  ISETP.EQ.U32.AND P0, PT, R2, UR7, PT ;  /* 0x0000000702007c0c */ /* 0x004fe4000bf02070 */
[----:B---3--:R-:W-:Y:S02]  /*3840*/  LOP3.LUT R0, RZ, UR5, RZ, 0x33, !PT ;  /* 0x00000005ff007c12 */ /* 0x008fe4000f8e33ff */
[----:B-1----:R-:W-:Y:S02]  /*3850*/  MOV R2, UR6 ;  /* 0x0000000600027c02 */ /* 0x002fe40008000f00 */
[----:B------:R-:W1:Y:S07]  /*3860*/  REDUX UR5, R0 ;  /* 0x00000000000573c4 */ /* 0x000e6e0000000000 */
[----:B------:R2:W-:Y:S01]  /*3870*/  @P0 ATOMS.AND RZ, [UR4+0x14], R2 ;  /* 0x00001402ffff098c */ /* 0x0005e2000a800004 */
[----:B-1----:R-:W-:-:S05]  /*3880*/  IMAD.U32 R0, RZ, RZ, UR5 ;  /* 0x00000005ff007e24 */ /* 0x002fca000f8e00ff */
[----:B------:R2:W-:Y:S01]  /*3890*/  @P0 ATOMS.AND RZ, [UR4+0x18], R0 ;  /* 0x00001800ffff098c */ /* 0x0005e2000a800004 */
[----:B------:R-:W-:Y:S05]  /*38a0*/  BRA `(.L_x_67) ;  /* 0x0000000000147947 */ /* 0x000fea0003800000 */
.L_x_66:
[----:B------:R-:W-:Y:S02]  /*38b0*/  MOV R2, 0x38d0 ;  /* 0x000038d000027802 */ /* 0x000fe40000000f00 */
[----:B-1--45:R-:W-:Y:S05]  /*38c0*/  CALL.REL.NOINC `($__internal_0_$__cuda_sm10x_tcgen05_guardrail_trap_col_being_dealloced_not_returned_by_alloc) ;  /* 0x0000006000a07944 */ /* 0x032fea0003c00000 */
[----:B------:R-:W-:Y:S05]  /*38d0*/  BRA `(.L_x_67) ;  /* 0x0000000000087947 */ /* 0x000fea0003800000 */
.L_x_65:
[----:B------:R-:W-:Y:S02]  /*38e0*/  MOV R2, 0x3900 ;  /* 0x0000390000027802 */ /* 0x000fe40000000f00 */
[----:B-1--45:R-:W-:Y:S05]  /*38f0*/  CALL.REL.NOINC `($__internal_2_$__cuda_sm10x_tcgen05_guardrail_trap_unallocated_columns_being_dealloced) ;  /* 0x0000006000ac7944 */ /* 0x032fea0003c00000 */
.L_x_67:
[----:B------:R-:W-:Y:S01]  /*3900*/  NOP ;  /* 0x0000000000007918 */ /* 0x000fe20000000000 */
[----:B------:R-:W-:Y:S05]  /*3910*/  EXIT ;  /* 0x000000000000794d */ /* 0x000fea0003800000 */
.L_x_49:
[----:B------:R-:W-:-:S09]  /*3920*/  UISETP.NE.OR UP2, UPT, UR8, 0x3, !UP2 ;  /* 0x000000030800788c */ /* 0x000fd2000d745670 */
[----:B------:R-:W-:Y:S05]  /*3930*/  BRA.U UP2, `(.L_x_68) ;  /* 0x0000001102087547 */ /* 0x000fea000b800000 */
[----:B------:R-:W1:Y:S01]  /*3940*/  LDC R0, c[0x0][0xb30] ;  /* 0x0002cc00ff007b82 */ /* 0x000e620000000800 */
[----:B------:R-:W2:Y:S01]  /*3950*/  LDCU.64 UR8, c[0x0][0x888] ;  /* 0x00011100ff0877ac */ /* 0x000ea20008000a00 */
[----:B------:R-:W-:Y:S02]  /*3960*/  HFMA2 R27, -RZ, RZ, 0, 0 ;  /* 0x00000000ff1b7431 */ /* 0x000fe400000001ff */
[----:B------:R-:W-:Y:S01]  /*3970*/  IMAD.MOV.U32 R29, RZ, RZ, 0x1 ;  /* 0x00000001ff1d7424 */ /* 0x000fe200078e00ff */
[----:B------:R-:W-:Y:S01]  /*3980*/  MOV R25, 0x1000 ;  /* 0x0000100000197802 */ /* 0x000fe20000000f00 */
[----:B------:R-:W4:Y:S01]  /*3990*/  LDCU.64 UR4, c[0x0][0x890] ;  /* 0x00011200ff0477ac */ /* 0x000f220008000a00 */
[----:B------:R-:W-:Y:S01]  /*39a0*/  IMAD.MOV.U32 R28, RZ, RZ, RZ ;  /* 0x000000ffff1c7224 */ /* 0x000fe200078e00ff */
[----:B------:R-:W3:Y:S01]  /*39b0*/  LDC R24, c[0x0][0x370] ;  /* 0x0000dc00ff187b82 */ /* 0x000ee20000000800 */
[----:B------:R-:W-:Y:S01]  /*39c0*/  UMOV UR7, 0x400 ;  /* 0x0000040000077882 */ /* 0x000fe20000000000 */
[----:B------:R-:W-:-:S02]  /*39d0*/  UPLOP3.LUT UP1, UPT, UPT, UPT, UPT, 0x40, 0x4 ;  /* 0x000000000004789c */ /* 0x000fc40003f2e870 */
[----:B------:R-:W-:-:S04]  /*39e0*/  ULEA UR7, UR37, UR7, 0x18 ;  /* 0x0000000725077291 */ /* 0x000fc8000f8ec0ff */
[----:B------:R-:W3:Y:S01]  /*39f0*/  LDC R3, c[0x0][0xb0c] ;  /* 0x0002c300ff037b82 */ /* 0x000ee20000000800 */
[----:B------:R-:W-:Y:S02]  /*3a00*/  UIADD3 UR13, UPT, UPT, UR7, 0x68, URZ ;  /* 0x00000068070d7890 */ /* 0x000fe4000fffe0ff */
[----:B--2---:R-:W-:Y:S02]  /*3a10*/  UISETP.NE.U32.AND UP2, UPT, UR8, URZ, UPT ;  /* 0x000000ff0800728c */ /* 0x004fe4000bf45070 */
[----:B------:R-:W-:Y:S02]  /*3a20*/  UIADD3 UR33, UPT, UPT, UR7, 0x50, URZ ;  /* 0x0000005007217890 */ /* 0x000fe4000fffe0ff */
[----:B----4-:R-:W-:Y:S01]  /*3a30*/  UISETP.NE.U32.AND UP3, UPT, UR4, URZ, UPT ;  /* 0x000000ff0400728c */ /* 0x010fe2000bf65070 */
[----:B------:R-:W2:Y:S01]  /*3a40*/  LDC R18, c[0x0][0xb20] ;  /* 0x0002c800ff127b82 */ /* 0x000ea20000000800 */
[----:B-1----:R-:W-:Y:S01]  /*3a50*/  ISETP.NE.AND P1, PT, R0, 0x1, PT ;  /* 0x000000010000780c */ /* 0x002fe20003f25270 */
[----:B------:R-:W-:-:S02]  /*3a60*/  UISETP.NE.AND.EX UP2, UPT, UR9, URZ, UPT, UP2 ;  /* 0x000000ff0900728c */ /* 0x000fc4000bf45320 */
[----:B------:R-:W-:Y:S02]  /*3a70*/  UIADD3 UR25, UPT, UPT, UR7, 0x58, URZ ;  /* 0x0000005807197890 */ /* 0x000fe4000fffe0ff */
[----:B------:R-:W-:Y:S02]  /*3a80*/  UIADD3 UR17, UPT, UPT, UR7, 0x60, URZ ;  /* 0x0000006007117890 */ /* 0x000fe4000fffe0ff */
[----:B------:R-:W1:Y:S01]  /*3a90*/  LDC.64 R30, c[0x0][0x348] ;  /* 0x0000d200ff1e7b82 */ /* 0x000e620000000a00 */
[----:B------:R-:W-:Y:S02]  /*3aa0*/  UPRMT UR13, UR37, 0x654, UR13 ;  /* 0x00000654250d7896 */ /* 0x000fe4000800000d */
[----:B------:R-:W-:-:S05]  /*3ab0*/  UISETP.NE.AND.EX UP3, UPT, UR5, URZ, UPT, UP3 ;  /* 0x000000ff0500728c */ /* 0x000fca000bf65330 */
[----:B------:R-:W4:Y:S08]  /*3ac0*/  LDC.64 R16, c[0x0][0xb10] ;  /* 0x0002c400ff107b82 */ /* 0x000f300000000a00 */
[----:B------:R-:W1:Y:S08]  /*3ad0*/  LDC.64 R6, c[0x0][0xb18] ;  /* 0x0002c600ff067b82 */ /* 0x000e700000000a00 */
[----:B------:R-:W1:Y:S08]  /*3ae0*/  LDC.64 R4, c[0x0][0xb28] ;  /* 0x0002ca00ff047b82 */ /* 0x000e700000000a00 */
[----:B--23--:R-:W1:Y:S02]  /*3af0*/  LDC R19, c[0x0][0x374] ;  /* 0x0000dd00ff137b82 */ /* 0x00ce640000000800 */
.L_x_79:
[C---:B------:R-:W-:Y:S02]  /*3b00*/  LEA R0, R28.reuse, UR7, 0x3 ;  /* 0x000000071c007c11 */ /* 0x040fe4000f8e18ff */
[----:B------:R-:W-:Y:S02]  /*3b10*/  SHF.L.U32 R2, R27, 0x1f, RZ ;  /* 0x0000001f1b027819 */ /* 0x000fe400000006ff */
[----:B------:R-:W-:Y:S02]  /*3b20*/  LEA R20, R28, UR7, 0x4 ;  /* 0x000000071c147c11 */ /* 0x000fe4000f8e20ff */
[----:B--2---:R-:W2:Y:S02]  /*3b30*/  SYNCS.PHASECHK.TRANS64.TRYWAIT P0, [R0+URZ+0xa0], R2 ;  /* 0x0000a002000075a7 */ /* 0x004ea400080011ff */
[----:B--2---:R-:W-:Y:S05]  /*3b40*/  @!P0 BRA `(.L_x_69) ;  /* 0x0000005800b48947 */ /* 0x004fea0003800000 */
.L_x_155:
[----:B------:R-:W-:Y:S01]  /*3b50*/  ISETP.GE.AND P0, PT, R40, 0x1, PT ;  /* 0x000000012800780c */ /* 0x000fe20003f06270 */
[----:B------:R-:W3:Y:S01]  /*3b60*/  LDS.128 R20, [R20+0x130] ;  /* 0x0001300014147984 */ /* 0x000ee20000000c00 */
[----:B--2---:R-:W-:Y:S01]  /*3b70*/  VIADD R0, R0, 0xb0 ;  /* 0x000000b000007836 */ /* 0x004fe20000000000 */
[----:B------:R-:W-:Y:S01]  /*3b80*/  @!PT LDS RZ, [RZ] ;  /* 0x00000000fffff984 */ /* 0x000fe20000000800 */
[----:B------:R-:W-:Y:S01]  /*3b90*/  @!PT LDS RZ, [RZ] ;  /* 0x00000000fffff984 */ /* 0x000fe20000000800 */
[----:B------:R-:W-:Y:S01]  /*3ba0*/  @!PT LDS RZ, [RZ] ;  /* 0x00000000fffff984 */ /* 0x000fe20000000800 */
[----:B------:R-:W-:Y:S01]  /*3bb0*/  @!PT LDS RZ, [RZ] ;  /* 0x00000000fffff984 */ /* 0x000fe20000000800 */
[----:B------:R2:W-:Y:S06]  /*3bc0*/  MEMBAR.ALL.CTA ;  /* 0x0000000000007992 */ /* 0x0005ec0000008000 */
[----:B--2---:R-:W2:Y:S01]  /*3bd0*/  FENCE.VIEW.ASYNC.S ;  /* 0x00000000000073c6 */ /* 0x004ea20000000000 */
[----:B------:R-:W-:Y:S04]  /*3be0*/  PRMT R0, RZ, 0x654, R0 ;  /* 0x00000654ff007816 */ /* 0x000fe80000000000 */
[----:B--2---:R2:W-:Y:S01]  /*3bf0*/  SYNCS.ARRIVE.TRANS64.RED.A1T0 RZ, [R0+URZ], RZ ;  /* 0x000000ff00ff79a7 */ /* 0x0045e200081004ff */
[----:B---3--:R-:W-:Y:S11]  /*3c00*/  LOP3.LUT P3, RZ, R22, 0x1, RZ, 0xc0, !PT ;  /* 0x0000000116ff7812 */ /* 0x008ff6000786c0ff */
[----:B------:R-:W-:Y:S02]  /*3c10*/  @!UPT UIADD3 URZ, UPT, UPT, URZ, URZ, URZ ;  /* 0x000000fffffff290 */ /* 0x000fe4000fffe0ff */
[----:B------:R-:W-:Y:S02]  /*3c20*/  @P3 MOV R11, R20 ;  /* 0x00000014000b3202 */ /* 0x000fe40000000f00 */
[----:B------:R-:W-:Y:S01]  /*3c30*/  @P3 LOP3.LUT R10, R21, 0xffff, RZ, 0xc0, !PT ;  /* 0x0000ffff150a3812 */ /* 0x000fe200078ec0ff */
[----:B--2---:R-:W-:Y:S06]  /*3c40*/  @!P0 BRA `(.L_x_70) ;  /* 0x0000000000a48947 */ /* 0x004fec0003800000 */
[-C--:B-1----:R-:W-:Y:S01]  /*3c50*/  IMAD.HI.U32 R0, R19, R7.reuse, RZ ;  /* 0x0000000713007227 */ /* 0x082fe200078e00ff */
[----:B------:R-:W-:Y:S02]  /*3c60*/  ISETP.NE.AND P0, PT, R6, 0x1, PT ;  /* 0x000000010600780c */ /* 0x000fe40003f05270 */
[----:B------:R-:W-:Y:S01]  /*3c70*/  ISETP.NE.AND P2, PT, R40, 0x1, PT ;  /* 0x000000012800780c */ /* 0x000fe20003f45270 */
[----:B----4-:R-:W-:Y:S01]  /*3c80*/  IMAD.HI.U32 R9, R24, R16, RZ ;  /* 0x0000001018097227 */ /* 0x010fe200078e00ff */
[----:B------:R-:W-:Y:S02]  /*3c90*/  SHF.R.U32.HI R0, RZ, R18, R0 ;  /* 0x00000012ff007219 */ /* 0x000fe40000011600 */
[----:B------:R-:W-:Y:S01]  /*3ca0*/  ISETP.NE.AND P4, PT, R3, 0x1, PT ;  /* 0x000000010300780c */ /* 0x000fe20003f85270 */
[----:B------:R-:W-:Y:S01]  /*3cb0*/  IMAD.HI.U32 R13, R10, R7, RZ ;  /* 0x000000070a0d7227 */ /* 0x000fe200078e00ff */
[----:B------:R-:W-:Y:S02]  /*3cc0*/  SHF.R.U32.HI R9, RZ, R17, R9 ;  /* 0x00000011ff097219 */ /* 0x000fe40000011609 */
[----:B------:R-:W-:Y:S01]  /*3cd0*/  SEL R0, R19, R0, !P0 ;  /* 0x0000000013007207 */ /* 0x000fe20004000000 */
[----:B------:R-:W-:Y:S01]  /*3ce0*/  IMAD.HI.U32 R12, R11, R16, RZ ;  /* 0x000000100b0c7227 */ /* 0x000fe200078e00ff */
[----:B------:R-:W-:Y:S03]  /*3cf0*/  SEL R9, R24, R9, !P4 ;  /* 0x0000000918097207 */ /* 0x000fe60006000000 */
[-C--:B------:R-:W-:Y:S01]  /*3d00*/  IMAD.HI.U32 R8, R0, R4.reuse, RZ ;  /* 0x0000000400087227 */ /* 0x080fe200078e00ff */
[----:B------:R-:W-:Y:S03]  /*3d10*/  SHF.R.U32.HI R12, RZ, R17, R12 ;  /* 0x00000011ff0c7219 */ /* 0x000fe6000001160c */
[----:B------:R-:W-:Y:S01]  /*3d20*/  IMAD.HI.U32 R2, R9, R4, RZ ;  /* 0x0000000409027227 */ /* 0x000fe200078e00ff */
[-C--:B------:R-:W-:Y:S02]  /*3d30*/  @P2 SHF.R.U32.HI R0, RZ, R5.reuse, R8 ;  /* 0x00000005ff002219 */ /* 0x080fe40000011608 */
[----:B------:R-:W-:Y:S02]  /*3d40*/  SHF.R.U32.HI R8, RZ, R18, R13 ;  /* 0x00000012ff087219 */ /* 0x000fe4000001160d */
[----:B------:R-:W-:Y:S01]  /*3d50*/  @P2 SHF.R.U32.HI R9, RZ, R5, R2 ;  /* 0x00000005ff092219 */ /* 0x000fe20000011602 */
[----:B------:R-:W-:Y:S01]  /*3d60*/  IMAD R0, R40, R0, RZ ;  /* 0x0000000028007224 */ /* 0x000fe200078e02ff */
[----:B------:R-:W-:Y:S02]  /*3d70*/  SEL R8, R10, R8, !P0 ;  /* 0x000000080a087207 */ /* 0x000fe40004000000 */
[----:B------:R-:W-:Y:S01]  /*3d80*/  SEL R2, R11, R12, !P4 ;  /* 0x0000000c0b027207 */ /* 0x000fe20006000000 */
[----:B------:R-:W-:Y:S01]  /*3d90*/  IMAD R12, R40, R9, RZ ;  /* 0x00000009280c7224 */ /* 0x000fe200078e02ff */
[C---:B------:R-:W-:Y:S01]  /*3da0*/  ISETP.GE.AND P0, PT, R8.reuse, R0, PT ;  /* 0x000000000800720c */ /* 0x040fe20003f06270 */
[----:B------:R-:W-:Y:S03]  /*3db0*/  IMAD.HI.U32 R0, R8, R4, RZ ;  /* 0x0000000408007227 */ /* 0x000fe600078e00ff */
[----:B------:R-:W-:Y:S02]  /*3dc0*/  ISETP.GE.OR P0, PT, R2, R12, P0 ;  /* 0x0000000c0200720c */ /* 0x000fe40000706670 */
[-C--:B------:R-:W-:Y:S04]  /*3dd0*/  SHF.R.U32.HI R0, RZ, R5.reuse, R0 ;  /* 0x00000005ff007219 */ /* 0x080fe80000011600 */
[----:B------:R-:W-:Y:S05]  /*3de0*/  SEL R13, R8, R0, !P2 ;  /* 0x00000000080d7207 */ /* 0x000fea0005000000 */
[----:B------:R-:W-:Y:S02]  /*3df0*/  IMAD.MOV R12, RZ, RZ, -R13 ;  /* 0x000000ffff0c7224 */ /* 0x000fe400078e0a0d */
[----:B------:R-:W-:Y:S04]  /*3e00*/  @!P0 IMAD.HI.U32 R0, R2, R4, RZ ;  /* 0x0000000402008227 */ /* 0x000fe800078e00ff */
[----:B------:R-:W-:Y:S01]  /*3e10*/  IMAD R12, R40, R12, R8 ;  /* 0x0000000c280c7224 */ /* 0x000fe200078e0208 */
[----:B------:R-:W-:Y:S04]  /*3e20*/  @!P0 SHF.R.U32.HI R0, RZ, R5, R0 ;  /* 0x00000005ff008219 */ /* 0x000fe80000011600 */
[----:B------:R-:W-:Y:S04]  /*3e30*/  @!P0 SEL R0, R2, R0, !P2 ;  /* 0x0000000002008207 */ /* 0x000fe80005000000 */
[----:B------:R-:W-:Y:S01]  /*3e40*/  @!P0 IADD3 R13, PT, PT, R13, -R0, RZ ;  /* 0x800000000d0d8210 */ /* 0x000fe20007ffe0ff */
[----:B------:R-:W-:Y:S01]  /*3e50*/  @!P0 IMAD R0, R9, R12, R0 ;  /* 0x0000000c09008224 */ /* 0x000fe200078e0200 */
[----:B------:R-:W-:Y:S01]  /*3e60*/  IADD3 R9, PT, PT, -R8, RZ, RZ ;  /* 0x000000ff08097210 */ /* 0x000fe20007ffe1ff */
[--C-:B------:R-:W-:Y:S02]  /*3e70*/  IMAD.MOV R12, RZ, RZ, -R2.reuse ;  /* 0x000000ffff0c7224 */ /* 0x100fe400078e0a02 */
[----:B------:R-:W-:Y:S02]  /*3e80*/  @!P0 IMAD R8, R13, R40, R2 ;  /* 0x000000280d088224 */ /* 0x000fe400078e0202 */
[----:B------:R-:W-:Y:S02]  /*3e90*/  @!P0 IMAD.MOV.U32 R2, RZ, RZ, R0 ;  /* 0x000000ffff028224 */ /* 0x000fe400078e0000 */
[----:B------:R-:W-:Y:S02]  /*3ea0*/  IMAD R11, R3, R12, R11 ;  /* 0x0000000c030b7224 */ /* 0x000fe400078e020b */
[----:B------:R-:W-:Y:S02]  /*3eb0*/  IMAD R10, R6, R9, R10 ;  /* 0x00000009060a7224 */ /* 0x000fe400078e020a */
[----:B------:R-:W-:Y:S02]  /*3ec0*/  IMAD R11, R2, R3, R11 ;  /* 0x00000003020b7224 */ /* 0x000fe400078e020b */
[----:B------:R-:W-:Y:S02]  /*3ed0*/  IMAD R10, R8, R6, R10 ;  /* 0x00000006080a7224 */ /* 0x000fe400078e020a */
.L_x_70:
[----:B------:R-:W-:Y:S05]  /*3ee0*/  BRA.U UP1, `(.L_x_71) ;  /* 0x0000000101107547 */ /* 0x000fea000b800000 */
[----:B------:R-:W-:Y:S04]  /*3ef0*/  MOV R2, UR6 ;  /* 0x0000000600027c02 */ /* 0x000fe80008000f00 */
[----:B------:R-:W-:Y:S04]  /*3f00*/  SHF.L.U32 R2, R2, 0x1f, RZ ;  /* 0x0000001f02027819 */ /* 0x000fe800000006ff */
[----:B------:R-:W2:Y:S02]  /*3f10*/  SYNCS.PHASECHK.TRANS64.TRYWAIT P0, [UR7+0x98], R2 ;  /* 0x00009802ff0075a7 */ /* 0x000ea40008001107 */
[----:B--2---:R-:W-:Y:S05]  /*3f20*/  @!P0 BRA `(.L_x_72) ;  /* 0x0000005400d08947 */ /* 0x004fea0003800000 */
.L_x_71:
[----:B------:R-:W-:Y:S02]  /*3f30*/  R2UR UR35, R15 ;  /* 0x000000000f2372ca */ /* 0x000fe400000e0000 */
[----:B------:R-:W-:Y:S02]  /*3f40*/  R2UR UR34, R14 ;  /* 0x000000000e2272ca */ /* 0x000fe400000e0000 */
[----:B------:R-:W-:Y:S02]  /*3f50*/  ISETP.NE.U32.AND P2, PT, RZ, UR4, PT ;  /* 0x00000004ff007c0c */ /* 0x000fe4000bf45070 */
[----:B------:R-:W-:Y:S02]  /*3f60*/  SHF.L.U32 R14, R29, 0x1f, RZ ;  /* 0x0000001f1d0e7819 */ /* 0x000fe400000006ff */
[----:B------:R-:W-:Y:S05]  /*3f70*/  ISETP.NE.AND.EX P2, PT, RZ, UR5, PT, P2 ;  /* 0x00000005ff007c0c */ /* 0x000fea000bf45320 */
[----:B------:R-:W-:Y:S02]  /*3f80*/  USHF.L.U32 UR35, UR35, 0x6, URZ ;  /* 0x0000000623237899 */ /* 0x000fe400080006ff */
[----:B------:R-:W-:Y:S01]  /*3f90*/  USHF.L.U32 UR34, UR34, 0x8, URZ ;  /* 0x0000000822227899 */ /* 0x000fe200080006ff */
[----:B------:R-:W-:Y:S11]  /*3fa0*/  BRA.U !UP3, `(.L_x_73) ;  /* 0x000000010b347547 */ /* 0x000ff6000b800000 */
[----:B------:R-:W-:Y:S01]  /*3fb0*/  UPLOP3.LUT UP0, UPT, UPT, UPT, UP2, 0x80, 0x8 ;  /* 0x000000000008789c */ /* 0x000fe20003f0f020 */
[----:B--2---:R-:W-:Y:S02]  /*3fc0*/  HFMA2 R0, -RZ, RZ, 0, 5.9604644775390625e-08 ;  /* 0x00000001ff007431 */ /* 0x004fe400000001ff */
[----:B------:R-:W-:Y:S03]  /*3fd0*/  IMAD.MOV.U32 R96, RZ, RZ, 0x1 ;  /* 0x00000001ff607424 */ /* 0x000fe600078e00ff */
[----:B------:R-:W-:Y:S05]  /*3fe0*/  PLOP3.LUT P0, PT, PT, PT, UP0, 0x80, 0x8 ;  /* 0x000000000008781c */ /* 0x000fea0003f0f008 */
[----:B------:R-:W2:Y:S01]  /*3ff0*/  @UP0 LDCU.64 UR10, c[0x0][0x888] ;  /* 0x00011100ff0a07ac */ /* 0x000ea20008000a00 */
[----:B------:R-:W-:Y:S07]  /*4000*/  @UP0 UIMAD UR8, UR36, UR4, URZ ;  /* 0x00000004240802a4 */ /* 0x000fee000f8e02ff */
[----:B------:R-:W-:Y:S01]  /*4010*/  @!P0 PRMT R96, R0, 0x7610, R96 ;  /* 0x0000761000608816 */ /* 0x000fe20000000060 */
[----:B--2---:R-:W-:Y:S03]  /*4020*/  @UP0 UIMAD.WIDE UR10, UR8, 0x4, UR10 ;  /* 0x00000004080a08a5 */ /* 0x004fe6000f8e020a */
[----:B------:R-:W2:Y:S03]  /*4030*/  @!UP0 LDCU UR8, c[0x0][0x880] ;  /* 0x00011000ff0887ac */ /* 0x000ea60008000800 */
[----:B------:R-:W-:Y:S01]  /*4040*/  IMAD.U32 R8, RZ, RZ, UR10 ;  /* 0x0000000aff087e24 */ /* 0x000fe2000f8e00ff */
[----:B------:R-:W-:Y:S05]  /*4050*/  MOV R9, UR11 ;  /* 0x0000000b00097c02 */ /* 0x000fea0008000f00 */
[----:B-----5:R3:W5:Y:S02]  /*4060*/  @P0 LDG.E R49, desc[UR46][R8.64] ;  /* 0x0000002e08310981 */ /* 0x020764000c1e1900 */
[----:B--23--:R-:W-:Y:S07]  /*4070*/  @!P0 IMAD.U32 R49, RZ, RZ, UR8 ;  /* 0x00000008ff318e24 */ /* 0x00cfee000f8e00ff */
.L_x_73:
[----:B-----5:R-:W-:Y:S01]  /*4080*/  @!P2 FSETP.EQ.AND P0, PT, R49, RZ, PT ;  /* 0x000000ff3100a20b */ /* 0x020fe20003f02000 */
[----:B------:R-:W-:Y:S01]  /*4090*/  @!UPT UIADD3 URZ, UPT, UPT, URZ, URZ, URZ ;  /* 0x000000fffffff290 */ /* 0x000fe2000fffe0ff */
[----:B------:R-:W-:Y:S11]  /*40a0*/  @!P2 BRA `(.L_x_74) ;  /* 0x000000000014a947 */ /* 0x000ff60003800000 */
[----:B------:R-:W-:Y:S02]  /*40b0*/  LOP3.LUT P2, RZ, R96, 0xff, RZ, 0xc0, !PT ;  /* 0x000000ff60ff7812 */ /* 0x000fe4000784c0ff */
[----:B------:R-:W-:Y:S04]  /*40c0*/  PLOP3.LUT P0, PT, PT, PT, UP0, 0x80, 0x8 ;  /* 0x000000000008781c */ /* 0x000fe80003f0f008 */
[----:B------:R-:W-:Y:S07]  /*40d0*/  PLOP3.LUT P0, PT, P0, PT, PT, 0x8, 0x80 ;  /* 0x000000000080781c */ /* 0x000fee000070e170 */
[----:B------:R-:W-:Y:S11]  /*40e0*/  @P2 FSETP.EQ.AND P0, PT, R49, RZ, PT ;  /* 0x000000ff3100220b */ /* 0x000ff60003f02000 */
[----:B------:R-:W-:Y:S02]  /*40f0*/  @!UPT UIADD3 URZ, UPT, UPT, URZ, URZ, URZ ;  /* 0x000000fffffff290 */ /* 0x000fe4000fffe0ff */
.L_x_74:
[----:B------:R-:W3:Y:S01]  /*4100*/  SYNCS.PHASECHK.TRANS64.TRYWAIT P2, [UR7+0x70], R14 ;  /* 0x0000700eff0075a7 */ /* 0x000ee20008041107 */
[----:B------:R-:W-:Y:S04]  /*4110*/  ELECT P4, URZ, PT ;  /* 0x0000000000ff782f */ /* 0x000fe80003880000 */
[----:B------:R-:W-:Y:S11]  /*4120*/  PLOP3.LUT P4, PT, P0, P4, PT, 0xf2, 0x2f ;  /* 0x00000000002f781c */ /* 0x000ff60000789e72 */
[----:B------:R-:W-:Y:S02]  /*4130*/  @!UPT UIADD3 URZ, UPT, UPT, URZ, URZ, URZ ;  /* 0x000000fffffff290 */ /* 0x000fe4000fffe0ff */
[----:B-1----:R-:W-:Y:S05]  /*4140*/  @!P4 IADD3 R8, P0, PT, R30, 0x580, RZ ;  /* 0x000005801e08c810 */ /* 0x002fea0007f1e0ff */
[----:B--2---:R-:W-:Y:S01]  /*4150*/  @!P4 IMAD.X R2, RZ, RZ, R31, P0 ;  /* 0x000000ffff02c224 */ /* 0x004fe200000e061f */
[----:B---3--:R-:W-:Y:S07]  /*4160*/  @!P2 BRA `(.L_x_75) ;  /* 0x000000540058a947 */ /* 0x008fee0003800000 */
.L_x_158:
[----:B------:R-:W-:Y:S01]  /*4170*/  @!P4 R2UR UR8, R2 ;  /* 0x000000000208c2ca */ /* 0x000fe200000e0000 */
[----:B------:R-:W-:Y:S01]  /*4180*/  VOTEU.ALL UP1, P4 ;  /* 0x0000000000ff7886 */ /* 0x000fe20002020000 */
[----:B------:R-:W-:Y:S01]  /*4190*/  @!P4 R2UR UR9, R8 ;  /* 0x000000000809c2ca */ /* 0x000fe200000e0000 */
[----:B-1----:R-:W-:Y:S01]  /*41a0*/  @!P4 IMAD.MOV.U32 R0, RZ, RZ, 0x1000 ;  /* 0x00001000ff00c424 */ /* 0x002fe200078e00ff */
[----:B------:R-:W-:Y:S01]  /*41b0*/  UMOV UR10, 0x0 ;  /* 0x00000000000a7882 */ /* 0x000fe20000000000 */
[----:B------:R-:W-:Y:S01]  /*41c0*/  UMOV UR11, 0x10000000 ;  /* 0x10000000000b7882 */ /* 0x000fe20000000000 */
[----:B------:R-:W-:Y:S01]  /*41d0*/  @!UP1 UIADD3 UR32, UPT, UPT, UR7, 0x200, URZ ;  /* 0x0000020007209890 */ /* 0x000fe2000fffe0ff */
[----:B------:R-:W-:Y:S06]  /*41e0*/  VOTEU.ALL UP1, P4 ;  /* 0x0000000000ff7886 */ /* 0x000fec0002020000 */
[----:B------:R-:W-:Y:S01]  /*41f0*/  IMAD.U32 R9, RZ, RZ, UR8 ;  /* 0x00000008ff097e24 */ /* 0x000fe2000f8e00ff */
[----:B------:R-:W-:Y:S01]  /*4200*/  UPRMT UR8, UR37, 0x654, UR33 ;  /* 0x0000065425087896 */ /* 0x000fe20008000021 */
[----:B------:R-:W-:Y:S03]  /*4210*/  IMAD.U32 R8, RZ, RZ, UR9 ;  /* 0x00000009ff087e24 */ /* 0x000fe6000f8e00ff */
[----:B------:R-:W-:Y:S02]  /*4220*/  @!P4 R2UR UR15, R9 ;  /* 0x00000000090fc2ca */ /* 0x000fe400000e0000 */
[----:B------:R-:W-:Y:S02]  /*4230*/  @!P4 R2UR UR14, R8 ;  /* 0x00000000080ec2ca */ /* 0x000fe400000e0000 */
[----:B------:R-:W-:Y:S05]  /*4240*/  @!P4 IADD3 R8, P0, PT, R30, 0x580, RZ ;  /* 0x000005801e08c810 */ /* 0x000fea0007f1e0ff */
[----:B------:R-:W-:Y:S06]  /*4250*/  @!P4 IMAD.X R2, RZ, RZ, R31, P0 ;  /* 0x000000ffff02c224 */ /* 0x000fec00000e061f */
[----:B------:R1:W-:Y:S01]  /*4260*/  @!UP1 UTMALDG.3D [UR32], [UR14], desc[UR10] ;  /* 0x00000a200e0095b4 */ /* 0x0003e20008011000 */
[----:B------:R1:W-:Y:S01]  /*4270*/  @!P4 SYNCS.ARRIVE.TRANS64.RED.A0TR RZ, [UR7+0x50], R0 ;  /* 0x00005000ffffc9a7 */ /* 0x0003e20008300407 */
[----:B------:R-:W-:Y:S01]  /*4280*/  SYNCS.ARRIVE.TRANS64.RED.A1T0 RZ, [UR8], RZ ;  /* 0x000000ffffff79a7 */ /* 0x000fe20008100408 */
[----:B------:R-:W2:Y:S02]  /*4290*/  SYNCS.PHASECHK.TRANS64.TRYWAIT P2, [UR7+0x78], R14 ;  /* 0x0000780eff0075a7 */ /* 0x000ea40008041107 */
[----:B-12---:R-:W-:Y:S05]  /*42a0*/  @!P2 BRA `(.L_x_76) ;  /* 0x000000540020a947 */ /* 0x006fea0003800000 */
.L_x_160:
[----:B------:R-:W-:Y:S01]  /*42b0*/  @!P4 R2UR UR8, R2 ;  /* 0x000000000208c2ca */ /* 0x000fe200000e0000 */
[----:B------:R-:W-:Y:S01]  /*42c0*/  VOTEU.ALL UP1, P4 ;  /* 0x0000000000ff7886 */ /* 0x000fe20002020000 */
[----:B------:R-:W-:Y:S01]  /*42d0*/  @!P4 R2UR UR9, R8 ;  /* 0x000000000809c2ca */ /* 0x000fe200000e0000 */
[----:B-1----:R-:W-:Y:S01]  /*42e0*/  @!P4 IMAD.MOV.U32 R0, RZ, RZ, 0x1000 ;  /* 0x00001000ff00c424 */ /* 0x002fe200078e00ff */
[----:B------:R-:W-:Y:S01]  /*42f0*/  UMOV UR10, 0x0 ;  /* 0x00000000000a7882 */ /* 0x000fe20000000000 */
[----:B------:R-:W-:Y:S01]  /*4300*/  UMOV UR11, 0x10000000 ;  /* 0x10000000000b7882 */ /* 0x000fe20000000000 */
[----:B------:R-:W-:Y:S02]  /*4310*/  @!UP1 UIADD3 UR26, UPT, UPT, UR34, 0x40, URZ ;  /* 0x00000040221a9890 */ /* 0x000fe4000fffe0ff */
[----:B------:R-:W-:Y:S01]  /*4320*/  @!UP1 UIADD3 UR24, UPT, UPT, UR7, 0x1200, URZ ;  /* 0x0000120007189890 */ /* 0x000fe2000fffe0ff */
[----:B------:R-:W-:Y:S01]  /*4330*/  VOTEU.ALL UP1, P4 ;  /* 0x0000000000ff7886 */ /* 0x000fe20002020000 */
[----:B------:R-:W-:Y:S01]  /*4340*/  UMOV UR27, UR35 ;  /* 0x00000023001b7c82 */ /* 0x000fe20008000000 */
[----:B------:R-:W-:Y:S02]  /*4350*/  UMOV UR28, UR36 ;  /* 0x00000024001c7c82 */ /* 0x000fe40008000000 */
        /* <DEDUP_REMOVED lines=12> */
.L_x_162:
[----:B------:R-:W2:Y:S01]  /*4420*/  LDC.64 R12, c[0x0][0xb18] ;  /* 0x0002c600ff0c7b82 */ /* 0x000ea20000000a00 */
[----:B------:R-:W-:Y:S01]  /*4430*/  @!P4 R2UR UR8, R2 ;  /* 0x000000000208c2ca */ /* 0x000fe200000e0000 */
[----:B------:R-:W-:Y:S01]  /*4440*/  VOTEU.ALL UP1, P4 ;  /* 0x0000000000ff7886 */ /* 0x000fe20002020000 */
[----:B------:R-:W-:Y:S01]  /*4450*/  @!P4 R2UR UR9, R8 ;  /* 0x000000000809c2ca */ /* 0x000fe200000e0000 */
[----:B-1----:R-:W-:Y:S01]  /*4460*/  @!P4 IMAD.MOV.U32 R0, RZ, RZ, 0x1000 ;  /* 0x00001000ff00c424 */ /* 0x002fe200078e00ff */
[----:B------:R-:W-:Y:S03]  /*4470*/  UMOV UR10, 0x0 ;  /* 0x00000000000a7882 */ /* 0x000fe60000000000 */
[----:B------:R-:W1:Y:S01]  /*4480*/  @!P1 LDC R2, c[0x0][0xb0c] ;  /* 0x0002c300ff029b82 */ /* 0x000e620000000800 */
[----:B------:R-:W-:Y:S01]  /*4490*/  @!UP1 UIADD3 UR18, UPT, UPT, UR34, 0x80, URZ ;  /* 0x0000008022129890 */ /* 0x000fe2000fffe0ff */
[----:B------:R-:W-:Y:S01]  /*44a0*/  @P3 SHF.R.U32.HI R26, RZ, 0x10, R21 ;  /* 0x00000010ff1a3819 */ /* 0x000fe20000011615 */
[----:B------:R-:W-:Y:S01]  /*44b0*/  @!UP1 UIADD3 UR16, UPT, UPT, UR7, 0x2200, URZ ;  /* 0x0000220007109890 */ /* 0x000fe2000fffe0ff */
[----:B------:R-:W-:Y:S01]  /*44c0*/  VIADD R28, R28, 0x1 ;  /* 0x000000011c1c7836 */ /* 0x000fe20000000000 */
[----:B------:R-:W-:Y:S01]  /*44d0*/  VOTEU.ALL UP1, P4 ;  /* 0x0000000000ff7886 */ /* 0x000fe20002020000 */
[----:B------:R-:W-:Y:S01]  /*44e0*/  UMOV UR11, 0x10000000 ;  /* 0x10000000000b7882 */ /* 0x000fe20000000000 */
[----:B------:R-:W-:Y:S01]  /*44f0*/  UMOV UR19, UR35 ;  /* 0x0000002300137c82 */ /* 0x000fe20008000000 */
[----:B------:R-:W-:Y:S01]  /*4500*/  IMAD.U32 R9, RZ, RZ, UR8 ;  /* 0x00000008ff097e24 */ /* 0x000fe2000f8e00ff */
[----:B------:R-:W-:Y:S01]  /*4510*/  UMOV UR20, UR36 ;  /* 0x0000002400147c82 */ /* 0x000fe20008000000 */
[----:B------:R-:W-:Y:S01]  /*4520*/  IMAD.U32 R8, RZ, RZ, UR9 ;  /* 0x00000009ff087e24 */ /* 0x000fe2000f8e00ff */
[----:B------:R-:W-:Y:S02]  /*4530*/  UPRMT UR8, UR37, 0x654, UR17 ;  /* 0x0000065425087896 */ /* 0x000fe40008000011 */
[----:B------:R-:W-:Y:S02]  /*4540*/  @!P4 R2UR UR15, R9 ;  /* 0x00000000090fc2ca */ /* 0x000fe400000e0000 */
[----:B------:R-:W-:Y:S02]  /*4550*/  @!P4 R2UR UR14, R8 ;  /* 0x00000000080ec2ca */ /* 0x000fe400000e0000 */
[----:B------:R-:W3:Y:S11]  /*4560*/  LDC.64 R8, c[0x0][0xb10] ;  /* 0x0002c400ff087b82 */ /* 0x000ef60000000a00 */
[----:B------:R1:W-:Y:S01]  /*4570*/  @!UP1 UTMALDG.3D [UR16], [UR14], desc[UR10] ;  /* 0x00000a100e0095b4 */ /* 0x0003e20008011000 */
[----:B------:R5:W-:Y:S01]  /*4580*/  @!P4 SYNCS.ARRIVE.TRANS64.RED.A0TR RZ, [UR7+0x60], R0 ;  /* 0x00006000ffffc9a7 */ /* 0x000be20008300407 */
[C---:B---3--:R-:W-:Y:S01]  /*4590*/  @!P1 IMAD.HI.U32 R8, R11.reuse, R8, RZ ;  /* 0x000000080b089227 */ /* 0x048fe200078e00ff */
[----:B--2---:R-:W-:Y:S02]  /*45a0*/  @!P1 ISETP.NE.AND P0, PT, R12, 0x1, PT ;  /* 0x000000010c00980c */ /* 0x004fe40003f05270 */
[----:B-1----:R-:W-:Y:S01]  /*45b0*/  @!P1 ISETP.NE.AND P2, PT, R2, 0x1, PT ;  /* 0x000000010200980c */ /* 0x002fe20003f45270 */
[----:B------:R-:W-:Y:S01]  /*45c0*/  SYNCS.ARRIVE.TRANS64.RED.A1T0 RZ, [UR8], RZ ;  /* 0x000000ffffff79a7 */ /* 0x000fe20008100408 */
[C---:B------:R-:W-:Y:S01]  /*45d0*/  @!P1 IMAD.HI.U32 R13, R10.reuse, R13, RZ ;  /* 0x0000000d0a0d9227 */ /* 0x040fe200078e00ff */
[----:B------:R-:W-:Y:S04]  /*45e0*/  @!P1 SHF.R.U32.HI R8, RZ, R9, R8 ;  /* 0x00000009ff089219 */ /* 0x000fe80000011608 */
[----:B------:R-:W-:Y:S01]  /*45f0*/  @!P1 SEL R8, R11, R8, !P2 ;  /* 0x000000080b089207 */ /* 0x000fe20005000000 */
[----:B------:R-:W1:Y:S01]  /*4600*/  SYNCS.PHASECHK.TRANS64.TRYWAIT P5, [UR7+0x88], R14 ;  /* 0x0000880eff0075a7 */ /* 0x000e6200080a1107 */
[----:B-----5:R-:W2:Y:S02]  /*4610*/  @!P1 LDC R0, c[0x0][0xb20] ;  /* 0x0002c800ff009b82 */ /* 0x020ea40000000800 */
[----:B--2---:R-:W-:Y:S04]  /*4620*/  @!P1 SHF.R.U32.HI R0, RZ, R0, R13 ;  /* 0x00000000ff009219 */ /* 0x004fe8000001160d */
[----:B------:R-:W-:Y:S05]  /*4630*/  @!P1 SEL R9, R10, R0, !P0 ;  /* 0x000000000a099207 */ /* 0x000fea0004000000 */
[----:B------:R-:W-:Y:S02]  /*4640*/  @!P1 IMAD.IADD R0, R9, 0x1, -R8 ;  /* 0x0000000109009824 */ /* 0x000fe400078e0a08 */
[----:B------:R-:W-:Y:S02]  /*4650*/  @!P1 IMAD.IADD R8, R8, 0x1, -R9 ;  /* 0x0000000108089824 */ /* 0x000fe400078e0a09 */
[----:B------:R-:W-:Y:S02]  /*4660*/  @!P1 IMAD R11, R0, R2, R11 ;  /* 0x00000002000b9224 */ /* 0x000fe400078e020b */
[----:B------:R-:W-:Y:S01]  /*4670*/  @!P1 IMAD R10, R8, R12, R10 ;  /* 0x0000000c080a9224 */ /* 0x000fe200078e020a */
[----:B-1----:R-:W-:Y:S06]  /*4680*/  @!P5 BRA `(.L_x_78) ;  /* 0x000000500058d947 */ /* 0x002fec0003800000 */
.L_x_164:
[----:B------:R-:W-:Y:S01]  /*4690*/  @!P4 IADD3 R2, P0, PT, R30, 0x580, RZ ;  /* 0x000005801e02c810 */ /* 0x000fe20007f1e0ff */
[----:B------:R-:W-:Y:S01]  /*46a0*/  VOTEU.ALL UP1, P4 ;  /* 0x0000000000ff7886 */ /* 0x000fe20002020000 */
[----:B------:R-:W-:Y:S01]  /*46b0*/  UMOV UR18, 0x0 ;  /* 0x0000000000127882 */ /* 0x000fe20000000000 */
[----:B------:R-:W-:Y:S01]  /*46c0*/  UMOV UR19, 0x10000000 ;  /* 0x1000000000137882 */ /* 0x000fe20000000000 */
[----:B------:R-:W-:Y:S01]  /*46d0*/  @!P4 R2UR UR9, R2 ;  /* 0x000000000209c2ca */ /* 0x000fe200000e0000 */
[----:B-1----:R-:W-:Y:S01]  /*46e0*/  @!P4 IMAD.X R0, RZ, RZ, R31, P0 ;  /* 0x000000ffff00c224 */ /* 0x002fe200000e061f */
[----:B------:R-:W-:Y:S01]  /*46f0*/  @!UP1 UIADD3 UR10, UPT, UPT, UR34, 0xc0, URZ ;  /* 0x000000c0220a9890 */ /* 0x000fe2000fffe0ff */
[----:B------:R-:W-:Y:S01]  /*4700*/  ISETP.NE.AND P0, PT, R28, 0x2, PT ;  /* 0x000000021c00780c */ /* 0x000fe20003f05270 */
[----:B------:R-:W-:Y:S01]  /*4710*/  UMOV UR11, UR35 ;  /* 0x00000023000b7c82 */ /* 0x000fe20008000000 */
[----:B------:R-:W-:Y:S01]  /*4720*/  UMOV UR12, UR36 ;  /* 0x00000024000c7c82 */ /* 0x000fe20008000000 */
[----:B------:R-:W-:Y:S01]  /*4730*/  @!P4 R2UR UR8, R0 ;  /* 0x000000000008c2ca */ /* 0x000fe200000e0000 */
[----:B------:R-:W-:Y:S01]  /*4740*/  IMAD.IADD R14, R10, 0x1, R94 ;  /* 0x000000010a0e7824 */ /* 0x000fe200078e025e */
[----:B------:R-:W-:Y:S01]  /*4750*/  @P3 R2UR UR36, R26 ;  /* 0x000000001a2432ca */ /* 0x000fe200000e0000 */
[----:B------:R-:W-:Y:S01]  /*4760*/  IMAD.IADD R15, R11, 0x1, R95 ;  /* 0x000000010b0f7824 */ /* 0x000fe200078e025f */
[----:B------:R-:W-:Y:S02]  /*4770*/  SEL R0, RZ, 0x1, P0 ;  /* 0x00000001ff007807 */ /* 0x000fe40000000000 */
[----:B------:R-:W-:Y:S01]  /*4780*/  LOP3.LUT R29, R29, 0x1, RZ, 0x3c, !PT ;  /* 0x000000011d1d7812 */ /* 0x000fe200078e3cff */
[----:B------:R-:W-:Y:S01]  /*4790*/  IMAD.U32 R8, RZ, RZ, UR9 ;  /* 0x00000009ff087e24 */ /* 0x000fe2000f8e00ff */
[----:B------:R-:W-:Y:S01]  /*47a0*/  @!UP1 UIADD3 UR9, UPT, UPT, UR7, 0x68, URZ ;  /* 0x0000006807099890 */ /* 0x000fe2000fffe0ff */
[----:B------:R-:W-:Y:S02]  /*47b0*/  LOP3.LUT R27, R27, R0, RZ, 0x3c, !PT ;  /* 0x000000001b1b7212 */ /* 0x000fe400078e3cff */
[----:B------:R-:W-:Y:S02]  /*47c0*/  SEL R28, R28, RZ, P0 ;  /* 0x000000ff1c1c7207 */ /* 0x000fe40000000000 */
[----:B------:R-:W-:Y:S01]  /*47d0*/  IMAD.U32 R9, RZ, RZ, UR8 ;  /* 0x00000008ff097e24 */ /* 0x000fe2000f8e00ff */
[----:B------:R-:W-:Y:S01]  /*47e0*/  @!P4 R2UR UR14, R8 ;  /* 0x00000000080ec2ca */ /* 0x000fe200000e0000 */
[----:B------:R-:W-:Y:S01]  /*47f0*/  @!UP1 UIADD3 UR8, UPT, UPT, UR7, 0x3200, URZ ;  /* 0x0000320007089890 */ /* 0x000fe2000fffe0ff */
[----:B------:R-:W-:Y:S02]  /*4800*/  VOTEU.ALL UP1, P4 ;  /* 0x0000000000ff7886 */ /* 0x000fe40002020000 */
[----:B------:R-:W-:Y:S11]  /*4810*/  @!P4 R2UR UR15, R9 ;  /* 0x00000000090fc2ca */ /* 0x000ff600000e0000 */
[----:B------:R-:W-:Y:S02]  /*4820*/  @!UPT UIADD3 URZ, UPT, UPT, URZ, URZ, URZ ;  /* 0x000000fffffff290 */ /* 0x000fe4000fffe0ff */
[----:B------:R2:W-:Y:S01]  /*4830*/  @!UP1 UTMALDG.3D [UR8], [UR14], desc[UR18] ;  /* 0x000012080e0095b4 */ /* 0x0005e20008011000 */
[----:B------:R2:W-:Y:S01]  /*4840*/  @!P4 SYNCS.ARRIVE.TRANS64.RED.A0TR RZ, [UR7+0x68], R25 ;  /* 0x00006819ffffc9a7 */ /* 0x0005e20008300407 */
[----:B------:R-:W-:Y:S01]  /*4850*/  UPLOP3.LUT UP1, UPT, UPT, UPT, UPT, 0x80, 0x8 ;  /* 0x000000000008789c */ /* 0x000fe20003f2f070 */
[----:B------:R-:W-:Y:S01]  /*4860*/  SYNCS.ARRIVE.TRANS64.RED.A1T0 RZ, [UR13], RZ ;  /* 0x000000ffffff79a7 */ /* 0x000fe2000810040d */
[----:B------:R-:W-:Y:S09]  /*4870*/  @P3 BRA `(.L_x_79) ;  /* 0xfffffff000a03947 */ /* 0x000ff2000383ffff */
[----:B------:R-:W-:-:S04]  /*4880*/  SHF.L.U32 R2, R29, 0x1f, RZ ;  /* 0x0000001f1d027819 */ /* 0x000fc800000006ff */
[----:B------:R-:W1:Y:S02]  /*4890*/  SYNCS.PHASECHK.TRANS64.TRYWAIT P0, [UR7+0x70], R2 ;  /* 0x00007002ff0075a7 */ /* 0x000e640008001107 */
[----:B-1----:R-:W-:Y:S05]  /*48a0*/  @!P0 BRA `(.L_x_80) ;  /* 0x0000004c00e88947 */ /* 0x002fea0003800000 */
.L_x_166:
[----:B------:R-:W3:Y:S02]  /*48b0*/  SYNCS.PHASECHK.TRANS64.TRYWAIT P0, [UR7+0x78], R2 ;  /* 0x00007802ff0075a7 */ /* 0x000ee40008001107 */
[----:B---3--:R-:W-:Y:S05]  /*48c0*/  @!P0 BRA `(.L_x_81) ;  /* 0x0000004c00f88947 */ /* 0x008fea0003800000 */
.L_x_168:
[----:B------:R-:W3:Y:S02]  /*48d0*/  SYNCS.PHASECHK.TRANS64.TRYWAIT P0, [UR7+0x80], R2 ;  /* 0x00008002ff0075a7 */ /* 0x000ee40008001107 */
[----:B---3--:R-:W-:Y:S05]  /*48e0*/  @!P0 BRA `(.L_x_82) ;  /* 0x0000005000088947 */ /* 0x008fea0003800000 */
.L_x_170:
[----:B-1----:R-:W-:-:S07]  /*48f0*/  MOV R0, UR7 ;  /* 0x0000000700007c02 */ /* 0x002fce0008000f00 */
.L_x_83:
[----:B-1----:R-:W-:-:S04]  /*4900*/  SHF.L.U32 R2, R29, 0x1f, RZ ;  /* 0x0000001f1d027819 */ /* 0x002fc800000006ff */
[----:B------:R1:W3:Y:S03]  /*4910*/  SYNCS.PHASECHK.TRANS64.TRYWAIT P0, [R0+URZ+0x88], R2 ;  /* 0x00008802000075a7 */ /* 0x0002e600080011ff */
[----:B---3--:R-:W-:Y:S05]  /*4920*/  @!P0 NANOSLEEP.SYNCS 0x989680 ;  /* 0x009896800000895d */ /* 0x008fea0003900000 */
[----:B------:R-:W3:Y:S02]  /*4930*/  @!P0 SYNCS.PHASECHK.TRANS64 P0, [R0+URZ+0x88], R2 ;  /* 0x00008802000085a7 */ /* 0x000ee400080010ff */
[----:B--23--:R-:W-:Y:S05]  /*4940*/  @P0 EXIT ;  /* 0x000000000000094d */ /* 0x00cfea0003800000 */
[----:B------:R-:W-:Y:S05]  /*4950*/  BRA `(.L_x_83) ;  /* 0xfffffffc00e87947 */ /* 0x000fea000383ffff */
.L_x_68:
[----:B------:R-:W-:-:S06]  /*4960*/  UISETP.GE.AND UP1, UPT, UR8, 0x4, UPT ;  /* 0x000000040800788c */ /* 0x000fcc000bf26270 */
[----:B------:R-:W-:-:S13]  /*4970*/  PLOP3.LUT P0, PT, PT, PT, UP1, 0x80, 0x8 ;  /* 0x000000000008781c */ /* 0x000fda0003f0f018 */
[----:B------:R-:W-:Y:S05]  /*4980*/  @!P0 EXIT ;  /* 0x000000000000894d */ /* 0x000fea0003800000 */
[----:B------:R-:W-:Y:S01]  /*4990*/  BAR.SYNC.DEFER_BLOCKING 0x6, 0xa0 ;  /* 0x0182800000007b1d */ /* 0x000fe20000010000 */
[C---:B------:R-:W-:Y:S01]  /*49a0*/  IMAD.SHL.U32 R3, R108.reuse, 0x40, RZ ;  /* 0x000000406c037824 */ /* 0x040fe200078e00ff */
[C---:B------:R-:W-:Y:S01]  /*49b0*/  LOP3.LUT R110, R108.reuse, 0x60, RZ, 0xc0, !PT ;  /* 0x000000606c6e7812 */ /* 0x040fe200078ec0ff */
[C---:B------:R-:W-:Y:S01]  /*49c0*/  IMAD.SHL.U32 R100, R108.reuse, 0x20, RZ ;  /* 0x000000206c647824 */ /* 0x040fe200078e00ff */
[----:B------:R-:W-:Y:S01]  /*49d0*/  CS2R R106, SRZ ;  /* 0x00000000006a7805 */ /* 0x000fe2000001ff00 */
[C---:B------:R-:W-:Y:S01]  /*49e0*/  IMAD.SHL.U32 R4, R108.reuse, 0x2, RZ ;  /* 0x000000026c047824 */ /* 0x040fe200078e00ff */
[----:B------:R-:W-:Y:S02]  /*49f0*/  UMOV UR49, 0x400 ;  /* 0x0000040000317882 */ /* 0x000fe40000000000 */
[----:B------:R-:W1:Y:S01]  /*4a00*/  LDC R99, c[0x0][0x370] ;  /* 0x0000dc00ff637b82 */ /* 0x000e620000000800 */
[----:B------:R-:W-:Y:S01]  /*4a10*/  ULEA UR49, UR37, UR49, 0x18 ;  /* 0x0000003125317291 */ /* 0x000fe2000f8ec0ff */
[----:B------:R-:W-:Y:S01]  /*4a20*/  LOP3.LUT R2, R3, 0x180, RZ, 0xc0, !PT ;  /* 0x0000018003027812 */ /* 0x000fe200078ec0ff */
[----:B------:R-:W-:Y:S01]  /*4a30*/  IMAD.U32 R46, R108, 0x10000, RZ ;  /* 0x000100006c2e7824 */ /* 0x000fe200078e00ff */
[----:B------:R-:W-:Y:S01]  /*4a40*/  LOP3.LUT R100, R100, 0xc00, RZ, 0xc0, !PT ;  /* 0x00000c0064647812 */ /* 0x000fe200078ec0ff */
[----:B------:R-:W-:Y:S01]  /*4a50*/  UIADD3 UR4, UPT, UPT, UR49, 0x4200, URZ ;  /* 0x0000420031047890 */ /* 0x000fe2000fffe0ff */
[----:B------:R-:W-:Y:S01]  /*4a60*/  LOP3.LUT R4, R2, 0x20, R4, 0xf8, !PT ;  /* 0x0000002002047812 */ /* 0x000fe200078ef804 */
[----:B------:R-:W-:Y:S01]  /*4a70*/  IMAD.SHL.U32 R2, R108, 0x8, RZ ;  /* 0x000000086c027824 */ /* 0x000fe200078e00ff */
[----:B------:R-:W2:Y:S01]  /*4a80*/  LDC R42, c[0x0][0xb0c] ;  /* 0x0002c300ff2a7b82 */ /* 0x000ea20000000800 */
[----:B------:R-:W-:Y:S01]  /*4a90*/  LOP3.LUT R100, R100, 0x40, R3, 0xf8, !PT ;  /* 0x0000004064647812 */ /* 0x000fe200078ef803 */
[----:B------:R-:W-:Y:S01]  /*4aa0*/  IMAD.MOV.U32 R45, RZ, RZ, RZ ;  /* 0x000000ffff2d7224 */ /* 0x000fe200078e00ff */
[----:B------:R-:W-:Y:S01]  /*4ab0*/  LOP3.LUT R46, R46, 0x600000, RZ, 0xc0, !PT ;  /* 0x006000002e2e7812 */ /* 0x000fe200078ec0ff */
[----:B------:R-:W-:Y:S01]  /*4ac0*/  IMAD.MOV.U32 R112, RZ, RZ, RZ ;  /* 0x000000ffff707224 */ /* 0x000fe200078e00ff */
[----:B------:R-:W-:-:S02]  /*4ad0*/  LOP3.LUT R108, R108, 0x2, RZ, 0xc0, !PT ;  /* 0x000000026c6c7812 */ /* 0x000fc400078ec0ff */
[----:B------:R-:W-:Y:S02]  /*4ae0*/  CS2R R104, SRZ ;  /* 0x0000000000687805 */ /* 0x000fe4000001ff00 */
[----:B------:R-:W-:Y:S01]  /*4af0*/  LOP3.LUT R2, R4, 0x30, R2, 0x78, !PT ;  /* 0x0000003004027812 */ /* 0x000fe200078e7802 */
[----:B------:R-:W4:Y:S01]  /*4b00*/  LDC R97, c[0x0][0xb20] ;  /* 0x0002c800ff617b82 */ /* 0x000f220000000800 */
[----:B------:R-:W3:Y:S01]  /*4b10*/  LDS R0, [UR49+0x150] ;  /* 0x00015031ff007984 */ /* 0x000ee20008000800 */
[----:B------:R-:W-:Y:S01]  /*4b20*/  LOP3.LUT R100, R100, 0x200, R3, 0xf8, !PT ;  /* 0x0000020064647812 */ /* 0x000fe200078ef803 */
[----:B------:R-:W-:Y:S01]  /*4b30*/  IMAD.MOV R102, RZ, RZ, -R108 ;  /* 0x000000ffff667224 */ /* 0x000fe200078e0a6c */
[----:B------:R-:W1:Y:S01]  /*4b40*/  LDCU.64 UR52, c[0x0][0x348] ;  /* 0x00006900ff3477ac */ /* 0x000e620008000a00 */
[----:B------:R-:W-:Y:S01]  /*4b50*/  IMAD.U32 R109, RZ, RZ, UR4 ;  /* 0x00000004ff6d7e24 */ /* 0x000fe2000f8e00ff */
[----:B------:R-:W-:Y:S02]  /*4b60*/  LOP3.LUT R100, R100, R2, RZ, 0xfc, !PT ;  /* 0x0000000264647212 */ /* 0x000fe400078efcff */
[----:B------:R-:W1:Y:S01]  /*4b70*/  LDC R41, c[0x0][0xb30] ;  /* 0x0002cc00ff297b82 */ /* 0x000e620000000800 */
[----:B------:R-:W1:Y:S01]  /*4b80*/  LDCU.64 UR38, c[0x0][0x888] ;  /* 0x00011100ff2677ac */ /* 0x000e620008000a00 */
[----:B------:R-:W1:Y:S06]  /*4b90*/  LDCU.64 UR44, c[0x0][0x890] ;  /* 0x00011200ff2c77ac */ /* 0x000e6c0008000a00 */
[----:B------:R-:W1:Y:S01]  /*4ba0*/  LDC.64 R92, c[0x0][0xb10] ;  /* 0x0002c400ff5c7b82 */ /* 0x000e620000000a00 */
[----:B------:R-:W-:-:S07]  /*4bb0*/  UIADD3 UR48, UPT, UPT, UR49, 0x200, URZ ;  /* 0x0000020031307890 */ /* 0x000fce000fffe0ff */
[----:B------:R-:W1:Y:S08]  /*4bc0*/  LDC.64 R38, c[0x0][0xb18] ;  /* 0x0002c600ff267b82 */ /* 0x000e700000000a00 */
[----:B------:R-:W1:Y:S08]  /*4bd0*/  LDC.64 R36, c[0x0][0xb28] ;  /* 0x0002ca00ff247b82 */ /* 0x000e700000000a00 */
[----:B------:R-:W1:Y:S01]  /*4be0*/  LDC.64 R90, c[0x0][0x8b0] ;  /* 0x00022c00ff5a7b82 */ /* 0x000e620000000a00 */
[----:B---3--:R-:W-:-:S07]  /*4bf0*/  IMAD.IADD R46, R0, 0x1, R46 ;  /* 0x00000001002e7824 */ /* 0x008fce00078e022e */
[----:B------:R-:W3:Y:S08]  /*4c00*/  LDC.64 R88, c[0x0][0x8a8] ;  /* 0x00022a00ff587b82 */ /* 0x000ef00000000a00 */
[----:B--2-4-:R-:W1:Y:S02]  /*4c10*/  LDC R98, c[0x0][0x374] ;  /* 0x0000dd00ff627b82 */ /* 0x014e640000000800 */
.L_x_125:
[----:B------:R-:W-:Y:S02]  /*4c20*/  LEA R0, R112, UR49, 0x3 ;  /* 0x0000003170007c11 */ /* 0x000fe4000f8e18ff */
[----:B------:R-:W-:Y:S02]  /*4c30*/  SHF.L.U32 R2, R106, 0x1f, RZ ;  /* 0x0000001f6a027819 */ /* 0x000fe400000006ff */
[----:B------:R-:W-:Y:S02]  /*4c40*/  LEA R16, R112, UR49, 0x4 ;  /* 0x0000003170107c11 */ /* 0x000fe4000f8e20ff */
[----:B------:R-:W2:Y:S02]  /*4c50*/  SYNCS.PHASECHK.TRANS64.TRYWAIT P0, [R0+URZ+0xa0], R2 ;  /* 0x0000a002000075a7 */ /* 0x000ea400080011ff */
[----:B-12---:R-:W-:Y:S05]  /*4c60*/  @!P0 BRA `(.L_x_84) ;  /* 0x0000004c00408947 */ /* 0x006fea0003800000 */
.L_x_171:
[----:B------:R-:W4:Y:S01]  /*4c70*/  LDC.64 R10, c[0x0][0xb10] ;  /* 0x0002c400ff0a7b82 */ /* 0x000f220000000a00 */
[----:B------:R-:W3:Y:S01]  /*4c80*/  LDS.128 R16, [R16+0x130] ;  /* 0x0001300010107984 */ /* 0x000ee20000000c00 */
[----:B-1----:R-:W-:Y:S01]  /*4c90*/  ISETP.NE.AND P1, PT, R41, 0x1, PT ;  /* 0x000000012900780c */ /* 0x002fe20003f25270 */
[----:B--2---:R-:W-:Y:S01]  /*4ca0*/  VIADD R0, R0, 0xb0 ;  /* 0x000000b000007836 */ /* 0x004fe20000000000 */
[----:B------:R-:W-:Y:S04]  /*4cb0*/  ISETP.GE.AND P0, PT, R40, 0x1, PT ;  /* 0x000000012800780c */ /* 0x000fe80003f06270 */
[----:B------:R-:W1:Y:S01]  /*4cc0*/  LDC.64 R8, c[0x0][0xb18] ;  /* 0x0002c600ff087b82 */ /* 0x000e620000000a00 */
[----:B------:R-:W-:Y:S01]  /*4cd0*/  PRMT R0, RZ, 0x654, R0 ;  /* 0x00000654ff007816 */ /* 0x000fe20000000000 */
[----:B------:R-:W-:Y:S01]  /*4ce0*/  @!PT LDS RZ, [RZ] ;  /* 0x00000000fffff984 */ /* 0x000fe20000000800 */
[----:B------:R-:W-:Y:S01]  /*4cf0*/  @!PT LDS RZ, [RZ] ;  /* 0x00000000fffff984 */ /* 0x000fe20000000800 */
[----:B------:R-:W-:Y:S01]  /*4d00*/  @!PT LDS RZ, [RZ] ;  /* 0x00000000fffff984 */ /* 0x000fe20000000800 */
[----:B------:R-:W-:Y:S01]  /*4d10*/  @!PT LDS RZ, [RZ] ;  /* 0x00000000fffff984 */ /* 0x000fe20000000800 */
[----:B------:R2:W-:Y:S06]  /*4d20*/  MEMBAR.ALL.CTA ;  /* 0x0000000000007992 */ /* 0x0005ec0000008000 */
[----:B--2---:R-:W2:Y:S01]  /*4d30*/  FENCE.VIEW.ASYNC.S ;  /* 0x00000000000073c6 */ /* 0x004ea20000000000 */
[----:B------:R-:W1:Y:S08]  /*4d40*/  @!P1 LDC R12, c[0x0][0xb20] ;  /* 0x0002c800ff0c9b82 */ /* 0x000e700000000800 */
[----:B------:R-:W1:Y:S01]  /*4d50*/  @!P1 LDC R7, c[0x0][0xb0c] ;  /* 0x0002c300ff079b82 */ /* 0x000e620000000800 */
[----:B--2---:R2:W-:Y:S01]  /*4d60*/  SYNCS.ARRIVE.TRANS64.RED.A1T0 RZ, [R0+URZ], RZ ;  /* 0x000000ff00ff79a7 */ /* 0x0045e200081004ff */
[----:B---3--:R-:W-:Y:S04]  /*4d70*/  LOP3.LUT P4, RZ, R18, 0x1, RZ, 0xc0, !PT ;  /* 0x0000000112ff7812 */ /* 0x008fe8000788c0ff */
[----:B------:R-:W-:Y:S09]  /*4d80*/  P2R R111, PR, RZ, 0x10 ;  /* 0x00000010ff6f7803 */ /* 0x000ff20000000000 */
[----:B------:R-:W-:Y:S02]  /*4d90*/  @P4 MOV R44, R16 ;  /* 0x00000010002c4202 */ /* 0x000fe40000000f00 */
[----:B------:R-:W-:Y:S01]  /*4da0*/  @P4 LOP3.LUT R43, R17, 0xffff, RZ, 0xc0, !PT ;  /* 0x0000ffff112b4812 */ /* 0x000fe200078ec0ff */
[----:B--2-4-:R-:W-:Y:S06]  /*4db0*/  @!P0 BRA `(.L_x_85) ;  /* 0x0000000000a48947 */ /* 0x014fec0003800000 */
[----:B------:R-:W-:Y:S01]  /*4dc0*/  IMAD.HI.U32 R0, R98, R39, RZ ;  /* 0x0000002762007227 */ /* 0x000fe200078e00ff */
[----:B------:R-:W-:Y:S02]  /*4dd0*/  ISETP.NE.AND P0, PT, R38, 0x1, PT ;  /* 0x000000012600780c */ /* 0x000fe40003f05270 */
[----:B------:R-:W-:Y:S01]  /*4de0*/  ISETP.NE.AND P2, PT, R40, 0x1, PT ;  /* 0x000000012800780c */ /* 0x000fe20003f45270 */
[----:B------:R-:W-:Y:S01]  /*4df0*/  IMAD.HI.U32 R4, R99, R92, RZ ;  /* 0x0000005c63047227 */ /* 0x000fe200078e00ff */
[----:B------:R-:W-:Y:S02]  /*4e00*/  SHF.R.U32.HI R0, RZ, R97, R0 ;  /* 0x00000061ff007219 */ /* 0x000fe40000011600 */
[----:B------:R-:W-:Y:S01]  /*4e10*/  ISETP.NE.AND P3, PT, R42, 0x1, PT ;  /* 0x000000012a00780c */ /* 0x000fe20003f65270 */
[----:B------:R-:W-:Y:S01]  /*4e20*/  IMAD.HI.U32 R6, R43, R39, RZ ;  /* 0x000000272b067227 */ /* 0x000fe200078e00ff */
[-C--:B------:R-:W-:Y:S02]  /*4e30*/  SHF.R.U32.HI R4, RZ, R93.reuse, R4 ;  /* 0x0000005dff047219 */ /* 0x080fe40000011604 */
[----:B------:R-:W-:Y:S01]  /*4e40*/  SEL R0, R98, R0, !P0 ;  /* 0x0000000062007207 */ /* 0x000fe20004000000 */
[----:B------:R-:W-:Y:S01]  /*4e50*/  IMAD.HI.U32 R5, R44, R92, RZ ;  /* 0x0000005c2c057227 */ /* 0x000fe200078e00ff */
[----:B------:R-:W-:Y:S03]  /*4e60*/  SEL R4, R99, R4, !P3 ;  /* 0x0000000463047207 */ /* 0x000fe60005800000 */
[-C--:B------:R-:W-:Y:S01]  /*4e70*/  IMAD.HI.U32 R3, R0, R36.reuse, RZ ;  /* 0x0000002400037227 */ /* 0x080fe200078e00ff */
[----:B------:R-:W-:Y:S03]  /*4e80*/  SHF.R.U32.HI R5, RZ, R93, R5 ;  /* 0x0000005dff057219 */ /* 0x000fe60000011605 */
[----:B------:R-:W-:Y:S01]  /*4e90*/  IMAD.HI.U32 R2, R4, R36, RZ ;  /* 0x0000002404027227 */ /* 0x000fe200078e00ff */
[----:B------:R-:W-:Y:S02]  /*4ea0*/  @P2 SHF.R.U32.HI R0, RZ, R37, R3 ;  /* 0x00000025ff002219 */ /* 0x000fe40000011603 */
[----:B------:R-:W-:Y:S02]  /*4eb0*/  SHF.R.U32.HI R3, RZ, R97, R6 ;  /* 0x00000061ff037219 */ /* 0x000fe40000011606 */
[----:B------:R-:W-:Y:S01]  /*4ec0*/  @P2 SHF.R.U32.HI R4, RZ, R37, R2 ;  /* 0x00000025ff042219 */ /* 0x000fe20000011602 */
[----:B------:R-:W-:Y:S01]  /*4ed0*/  IMAD R0, R40, R0, RZ ;  /* 0x0000000028007224 */ /* 0x000fe200078e02ff */
[----:B------:R-:W-:Y:S02]  /*4ee0*/  SEL R3, R43, R3, !P0 ;  /* 0x000000032b037207 */ /* 0x000fe40004000000 */
[----:B------:R-:W-:Y:S01]  /*4ef0*/  SEL R2, R44, R5, !P3 ;  /* 0x000000052c027207 */ /* 0x000fe20005800000 */
[----:B------:R-:W-:Y:S01]  /*4f00*/  IMAD R5, R40, R4, RZ ;  /* 0x0000000428057224 */ /* 0x000fe200078e02ff */
[C---:B------:R-:W-:Y:S01]  /*4f10*/  ISETP.GE.AND P0, PT, R3.reuse, R0, PT ;  /* 0x000000000300720c */ /* 0x040fe20003f06270 */
[C---:B------:R-:W-:Y:S03]  /*4f20*/  IMAD.HI.U32 R0, R3.reuse, R36, RZ ;  /* 0x0000002403007227 */ /* 0x040fe600078e00ff */
[C---:B------:R-:W-:Y:S02]  /*4f30*/  ISETP.GE.OR P0, PT, R2.reuse, R5, P0 ;  /* 0x000000050200720c */ /* 0x040fe40000706670 */
[----:B------:R-:W-:Y:S04]  /*4f40*/  SHF.R.U32.HI R0, RZ, R37, R0 ;  /* 0x00000025ff007219 */ /* 0x000fe80000011600 */
[C---:B------:R-:W-:Y:S05]  /*4f50*/  SEL R6, R3.reuse, R0, !P2 ;  /* 0x0000000003067207 */ /* 0x040fea0005000000 */
        /* <DEDUP_REMOVED lines=14> */
[----:B------:R-:W-:Y:S07]  /*5040*/  IMAD R43, R3, R38, R43 ;  /* 0x00000026032b7224 */ /* 0x000fee00078e022b */
.L_x_85:
[----:B-1----:R-:W-:Y:S01]  /*5050*/  @!P1 ISETP.NE.AND P0, PT, R8, 0x1, PT ;  /* 0x000000010800980c */ /* 0x002fe20003f05270 */
[----:B------:R-:W-:Y:S01]  /*5060*/  @!P1 IMAD.HI.U32 R0, R44, R10, RZ ;  /* 0x0000000a2c009227 */ /* 0x000fe200078e00ff */
[----:B------:R-:W-:Y:S01]  /*5070*/  @!P1 ISETP.NE.AND P2, PT, R7, 0x1, PT ;  /* 0x000000010700980c */ /* 0x000fe20003f45270 */
[----:B------:R-:W-:Y:S01]  /*5080*/  ULOP3.LUT UP0, URZ, UR48, 0x1b0, URZ, 0xc0, !UPT ;  /* 0x000001b030ff7892 */ /* 0x000fe2000f80c0ff */
[----:B------:R-:W-:Y:S01]  /*5090*/  R2UR UR42, R15 ;  /* 0x000000000f2a72ca */ /* 0x000fe200000e0000 */
[C---:B------:R-:W-:Y:S01]  /*50a0*/  @!P1 IMAD.HI.U32 R2, R43.reuse, R9, RZ ;  /* 0x000000092b029227 */ /* 0x040fe200078e00ff */
[----:B------:R-:W-:Y:S02]  /*50b0*/  @!P1 SHF.R.U32.HI R0, RZ, R11, R0 ;  /* 0x0000000bff009219 */ /* 0x000fe40000011600 */
[----:B------:R-:W-:Y:S01]  /*50c0*/  R2UR UR41, R14 ;  /* 0x000000000e2972ca */ /* 0x000fe200000e0000 */
[----:B------:R-:W-:Y:S01]  /*50d0*/  VIADD R112, R112, 0x1 ;  /* 0x0000000170707836 */ /* 0x000fe20000000000 */
[----:B------:R-:W-:Y:S02]  /*50e0*/  @!P1 SHF.R.U32.HI R2, RZ, R12, R2 ;  /* 0x0000000cff029219 */ /* 0x000fe40000011602 */
[----:B------:R-:W-:Y:S02]  /*50f0*/  @!P1 SEL R3, R44, R0, !P2 ;  /* 0x000000002c039207 */ /* 0x000fe40005000000 */
[----:B------:R-:W-:Y:S02]  /*5100*/  @!P1 SEL R2, R43, R2, !P0 ;  /* 0x000000022b029207 */ /* 0x000fe40004000000 */
[----:B------:R-:W-:Y:S01]  /*5110*/  @P4 SHF.R.U32.HI R103, RZ, 0x10, R17 ;  /* 0x00000010ff674819 */ /* 0x000fe20000011611 */
[----:B------:R-:W-:Y:S02]  /*5120*/  USHF.L.U32 UR42, UR42, 0x6, URZ ;  /* 0x000000062a2a7899 */ /* 0x000fe400080006ff */
[----:B------:R-:W-:Y:S02]  /*5130*/  @!P1 IMAD.IADD R0, R2, 0x1, -R3 ;  /* 0x0000000102009824 */ /* 0x000fe400078e0a03 */
[----:B------:R-:W-:Y:S01]  /*5140*/  @!P1 IMAD.IADD R2, R3, 0x1, -R2 ;  /* 0x0000000103029824 */ /* 0x000fe200078e0a02 */
[----:B------:R-:W-:Y:S01]  /*5150*/  USHF.L.U32 UR41, UR41, 0x8, URZ ;  /* 0x0000000829297899 */ /* 0x000fe200080006ff */
[----:B------:R-:W-:Y:S02]  /*5160*/  @!P1 IMAD R44, R0, R7, R44 ;  /* 0x00000007002c9224 */ /* 0x000fe400078e022c */
[----:B------:R-:W-:Y:S01]  /*5170*/  @!P1 IMAD R43, R2, R8, R43 ;  /* 0x00000008022b9224 */ /* 0x000fe200078e022b */
[----:B------:R-:W-:Y:S08]  /*5180*/  BRA.U !UP0, `(.L_x_86) ;  /* 0x0000000108407547 */ /* 0x000ff0000b800000 */
[----:B------:R-:W1:Y:S01]  /*5190*/  LDCU.64 UR8, c[0x4][0x88] ;  /* 0x01001100ff0877ac */ /* 0x000e620008000a00 */
[----:B------:R-:W-:Y:S01]  /*51a0*/  MOV R3, 0x0 ;  /* 0x0000000000037802 */ /* 0x000fe20000000f00 */
[----:B------:R-:W-:Y:S02]  /*51b0*/  HFMA2 R12, -RZ, RZ, 0, 5.9604644775390625e-08 ;  /* 0x00000001ff0c7431 */ /* 0x000fe400000001ff */
[----:B------:R-:W-:Y:S02]  /*51c0*/  IMAD.MOV.U32 R8, RZ, RZ, 0x70 ;  /* 0x00000070ff087424 */ /* 0x000fe400078e00ff */
[----:B------:R-:W-:Y:S01]  /*51d0*/  IMAD.MOV.U32 R13, RZ, RZ, RZ ;  /* 0x000000ffff0d7224 */ /* 0x000fe200078e00ff */
[----:B------:R-:W2:Y:S01]  /*51e0*/  LDCU.64 UR6, c[0x4][0x90] ;  /* 0x01001200ff0677ac */ /* 0x000ea20008000a00 */
[----:B------:R-:W3:Y:S01]  /*51f0*/  LDC.64 R2, c[0x4][R3] ;  /* 0x0100000003027b82 */ /* 0x000ee20000000a00 */
[----:B------:R-:W4:Y:S01]  /*5200*/  LDCU.64 UR4, c[0x4][0x8] ;  /* 0x01000100ff0477ac */ /* 0x000f220008000a00 */
[----:B-1----:R-:W-:Y:S01]  /*5210*/  MOV R5, UR9 ;  /* 0x0000000900057c02 */ /* 0x002fe20008000f00 */
[----:B------:R-:W-:Y:S01]  /*5220*/  IMAD.U32 R4, RZ, RZ, UR8 ;  /* 0x00000008ff047e24 */ /* 0x000fe2000f8e00ff */
[----:B--2---:R-:W-:Y:S01]  /*5230*/  MOV R7, UR7 ;  /* 0x0000000700077c02 */ /* 0x004fe20008000f00 */
[----:B------:R-:W-:Y:S01]  /*5240*/  IMAD.U32 R6, RZ, RZ, UR6 ;  /* 0x00000006ff067e24 */ /* 0x000fe2000f8e00ff */
[----:B----4-:R-:W-:Y:S01]  /*5250*/  MOV R11, UR5 ;  /* 0x00000005000b7c02 */ /* 0x010fe20008000f00 */
[----:B------:R-:W-:Y:S02]  /*5260*/  IMAD.U32 R10, RZ, RZ, UR4 ;  /* 0x00000004ff0a7e24 */ /* 0x000fe4000f8e00ff */
[----:B------:R-:W-:Y:S07]  /*5270*/  LEPC R20, `(.L_x_86) ;  /* 0x000000001014794e */ /* 0x000fee0000000000 */
[----:B---3-5:R-:W-:Y:S05]  /*5280*/  CALL.ABS.NOINC R2 ;  /* 0x0000000002007343 */ /* 0x028fea0003c00000 */
.L_x_86:
[----:B------:R-:W-:Y:S01]  /*5290*/  LOP3.LUT P0, RZ, R109, 0x1b0, RZ, 0xc0, !PT ;  /* 0x000001b06dff7812 */ /* 0x000fe2000780c0ff */
[----:B------:R-:W-:Y:S11]  /*52a0*/  BSSY.RECONVERGENT B6, `(.L_x_87) ;  /* 0x0000013000067945 */ /* 0x000ff60003800200 */
[----:B------:R-:W-:Y:S01]  /*52b0*/  @!UPT UIADD3 URZ, UPT, UPT, URZ, URZ, URZ ;  /* 0x000000fffffff290 */ /* 0x000fe2000fffe0ff */
[----:B------:R-:W-:Y:S05]  /*52c0*/  @!P0 BRA `(.L_x_88) ;  /* 0x0000000000408947 */ /* 0x000fea0003800000 */
        /* <DEDUP_REMOVED lines=16> */
.L_x_88:
[----:B------:R-:W-:Y:S05]  /*53d0*/  BSYNC.RECONVERGENT B6 ;  /* 0x0000000000067941 */ /* 0x000fea0003800200 */
.L_x_87:
[----:B------:R-:W-:Y:S01]  /*53e0*/  ISETP.NE.U32.AND P4, PT, R90, RZ, PT ;  /* 0x000000ff5a00720c */ /* 0x000fe20003f85070 */
[----:B------:R-:W-:Y:S01]  /*53f0*/  UISETP.NE.AND UP2, UPT, UR50, URZ, UPT ;  /* 0x000000ff3200728c */ /* 0x000fe2000bf45270 */
[----:B------:R-:W-:Y:S01]  /*5400*/  ISETP.NE.U32.AND P2, PT, RZ, UR38, PT ;  /* 0x00000026ff007c0c */ /* 0x000fe2000bf45070 */
[----:B------:R-:W-:Y:S01]  /*5410*/  UISETP.NE.U32.AND UP1, UPT, UR44, URZ, UPT ;  /* 0x000000ff2c00728c */ /* 0x000fe2000bf25070 */
[----:B------:R-:W-:Y:S01]  /*5420*/  ISETP.NE.AND.EX P4, PT, R91, RZ, PT, P4 ;  /* 0x000000ff5b00720c */ /* 0x000fe20003f85340 */
[----:B------:R-:W-:Y:S01]  /*5430*/  UPLOP3.LUT UP0, UPT, UPT, UPT, UPT, 0x40, 0x4 ;  /* 0x000000000004789c */ /* 0x000fe20003f0e870 */
[----:B------:R-:W-:Y:S01]  /*5440*/  ISETP.NE.AND.EX P2, PT, RZ, UR39, PT, P2 ;  /* 0x00000027ff007c0c */ /* 0x000fe2000bf45320 */
[----:B------:R-:W-:Y:S01]  /*5450*/  UISETP.NE.AND.EX UP1, UPT, UR45, URZ, UPT, UP1 ;  /* 0x000000ff2d00728c */ /* 0x000fe2000bf25310 */
[----:B------:R-:W-:Y:S04]  /*5460*/  PLOP3.LUT P1, PT, PT, PT, UP2, 0x80, 0x8 ;  /* 0x000000000008781c */ /* 0x000fe80003f2f028 */
[----:B------:R-:W-:Y:S06]  /*5470*/  @UP2 UPLOP3.LUT UP0, UPT, UPT, UPT, UP1, 0x80, 0x8 ;  /* 0x000000000008289c */ /* 0x000fec0003f0f010 */
[----:B------:R-:W-:Y:S01]  /*5480*/  PLOP3.LUT P0, PT, PT, PT, UP0, 0x80, 0x8 ;  /* 0x000000000008781c */ /* 0x000fe20003f0f008 */
[----:B------:R-:W-:Y:S01]  /*5490*/  @!UPT UIADD3 URZ, UPT, UPT, URZ, URZ, URZ ;  /* 0x000000fffffff290 */ /* 0x000fe2000fffe0ff */
[----:B------:R-:W-:Y:S11]  /*54a0*/  BRA.U !UP1, `(.L_x_89) ;  /* 0x0000000109387547 */ /* 0x000ff6000b800000 */
[----:B------:R-:W-:Y:S01]  /*54b0*/  UISETP.NE.U32.AND UP0, UPT, UR38, URZ, UPT ;  /* 0x000000ff2600728c */ /* 0x000fe2000bf05070 */
[----:B------:R-:W-:Y:S02]  /*54c0*/  HFMA2 R0, -RZ, RZ, 0, 5.9604644775390625e-08 ;  /* 0x00000001ff007431 */ /* 0x000fe400000001ff */
[----:B------:R-:W-:Y:S01]  /*54d0*/  IMAD.MOV.U32 R96, RZ, RZ, 0x1 ;  /* 0x00000001ff607424 */ /* 0x000fe200078e00ff */
[----:B------:R-:W-:Y:S06]  /*54e0*/  UISETP.NE.AND.EX UP0, UPT, UR39, URZ, UPT, UP0 ;  /* 0x000000ff2700728c */ /* 0x000fec000bf05300 */
[----:B------:R-:W-:Y:S05]  /*54f0*/  PLOP3.LUT P3, PT, PT, PT, UP0, 0x80, 0x8 ;  /* 0x000000000008781c */ /* 0x000fea0003f6f008 */
[----:B------:R-:W1:Y:S01]  /*5500*/  @UP0 LDCU.64 UR6, c[0x0][0x888] ;  /* 0x00011100ff0607ac */ /* 0x000e620008000a00 */
[----:B------:R-:W-:Y:S07]  /*5510*/  @UP0 UIMAD UR4, UR36, UR44, URZ ;  /* 0x0000002c240402a4 */ /* 0x000fee000f8e02ff */
[----:B------:R-:W-:Y:S01]  /*5520*/  @!P3 PRMT R96, R0, 0x7610, R96 ;  /* 0x000076100060b816 */ /* 0x000fe20000000060 */
[----:B-1----:R-:W-:Y:S03]  /*5530*/  @UP0 UIMAD.WIDE UR6, UR4, 0x4, UR6 ;  /* 0x00000004040608a5 */ /* 0x002fe6000f8e0206 */
[----:B------:R-:W1:Y:S03]  /*5540*/  @!UP0 LDCU UR4, c[0x0][0x880] ;  /* 0x00011000ff0487ac */ /* 0x000e660008000800 */
[----:B------:R-:W-:Y:S01]  /*5550*/  IMAD.U32 R2, RZ, RZ, UR6 ;  /* 0x00000006ff027e24 */ /* 0x000fe2000f8e00ff */
[----:B------:R-:W-:Y:S05]  /*5560*/  MOV R3, UR7 ;  /* 0x0000000700037c02 */ /* 0x000fea0008000f00 */
[----:B-----5:R2:W5:Y:S02]  /*5570*/  @P3 LDG.E R49, desc[UR46][R2.64] ;  /* 0x0000002e02313981 */ /* 0x020564000c1e1900 */
[----:B-12---:R-:W-:Y:S02]  /*5580*/  @!P3 IMAD.U32 R49, RZ, RZ, UR4 ;  /* 0x00000004ff31be24 */ /* 0x006fe4000f8e00ff */
.L_x_89:
[----:B------:R-:W-:Y:S05]  /*5590*/  @!P4 BRA `(.L_x_90) ;  /* 0x000000000020c947 */ /* 0x000fea0003800000 */
[----:B------:R-:W-:Y:S04]  /*55a0*/  ISETP.NE.U32.AND P3, PT, R88, RZ, PT ;  /* 0x000000ff5800720c */ /* 0x000fe80003f65070 */
[----:B------:R-:W-:Y:S11]  /*55b0*/  ISETP.NE.AND.EX P3, PT, R89, RZ, PT, P3 ;  /* 0x000000ff5900720c */ /* 0x000ff60003f65330 */
[----:B------:R-:W-:Y:S02]  /*55c0*/  @!UPT UIADD3 URZ, UPT, UPT, URZ, URZ, URZ ;  /* 0x000000fffffff290 */ /* 0x000fe4000fffe0ff */
[----:B------:R-:W1:Y:S01]  /*55d0*/  @P3 LDC.64 R2, c[0x0][0x8a8] ;  /* 0x00022a00ff023b82 */ /* 0x000e620000000a00 */
[----:B------:R-:W-:Y:S04]  /*55e0*/  @P3 IMAD R0, R90, UR36, RZ ;  /* 0x000000245a003c24 */ /* 0x000fe8000f8e02ff */
[----:B-1----:R-:W-:Y:S05]  /*55f0*/  @P3 IMAD.WIDE R2, R0, 0x4, R2 ;  /* 0x0000000400023825 */ /* 0x002fea00078e0202 */
[----:B-----5:R1:W5:Y:S02]  /*5600*/  @P3 LDG.E R47, desc[UR46][R2.64] ;  /* 0x0000002e022f3981 */ /* 0x020364000c1e1900 */
[----:B-1----:R-:W2:Y:S02]  /*5610*/  @!P3 LDC R47, c[0x0][0x8a0] ;  /* 0x00022800ff2fbb82 */ /* 0x002ea40000000800 */
.L_x_90:
[----:B-----5:R-:W-:Y:S01]  /*5620*/  FSETP.NEU.AND P4, PT, R49, RZ, PT ;  /* 0x000000ff3100720b */ /* 0x020fe20003f8d000 */
[----:B------:R-:W-:Y:S01]  /*5630*/  BSSY B1, `(.L_x_91) ;  /* 0x0000042000017945 */ /* 0x000fe20003800000 */
[----:B------:R-:W-:Y:S01]  /*5640*/  SEL R5, RZ, 0xffffffff, P2 ;  /* 0xffffffffff057807 */ /* 0x000fe20001000000 */
[----:B------:R-:W-:Y:S01]  /*5650*/  IMAD.MOV.U32 R115, RZ, RZ, 0x1 ;  /* 0x00000001ff737424 */ /* 0x000fe200078e00ff */
[----:B------:R-:W-:Y:S02]  /*5660*/  LOP3.LUT P3, RZ, R96, 0xff, RZ, 0xc0, !PT ;  /* 0x000000ff60ff7812 */ /* 0x000fe4000786c0ff */
[----:B------:R-:W-:Y:S02]  /*5670*/  CS2R R86, SRZ ;  /* 0x0000000000567805 */ /* 0x000fe4000001ff00 */
[----:B------:R-:W-:Y:S02]  /*5680*/  @P1 SEL R0, RZ, 0xffffffff, P4 ;  /* 0xffffffffff001807 */ /* 0x000fe40002000000 */
[----:B------:R-:W-:Y:S02]  /*5690*/  CS2R R84, SRZ ;  /* 0x0000000000547805 */ /* 0x000fe4000001ff00 */
[----:B------:R-:W-:Y:S02]  /*56a0*/  LEA R2, R105, UR49, 0x3 ;  /* 0x0000003169027c11 */ /* 0x000fe4000f8e18ff */
[----:B------:R-:W-:Y:S02]  /*56b0*/  CS2R R82, SRZ ;  /* 0x0000000000527805 */ /* 0x000fe4000001ff00 */
[----:B------:R-:W-:Y:S02]  /*56c0*/  @P0 SEL R0, R5, R0, !P3 ;  /* 0x0000000005000207 */ /* 0x000fe40005800000 */
[----:B------:R-:W-:Y:S02]  /*56d0*/  CS2R R80, SRZ ;  /* 0x0000000000507805 */ /* 0x000fe4000001ff00 */
[----:B------:R-:W-:Y:S02]  /*56e0*/  LEA R113, R45, UR49, 0x3 ;  /* 0x000000312d717c11 */ /* 0x000fe4000f8e18ff */
[----:B------:R-:W-:Y:S02]  /*56f0*/  @P1 LOP3.LUT R0, R0, 0x1, RZ, 0xc0, !PT ;  /* 0x0000000100001812 */ /* 0x000fe400078ec0ff */
[----:B------:R-:W-:Y:S02]  /*5700*/  SHF.L.U32 R3, R107, 0x1f, RZ ;  /* 0x0000001f6b037819 */ /* 0x000fe400000006ff */
[----:B------:R-:W-:Y:S02]  /*5710*/  ISETP.NE.U32.OR P6, PT, R0, 0x1, !P1 ;  /* 0x000000010000780c */ /* 0x000fe40004fc5470 */
[----:B------:R-:W-:Y:S02]  /*5720*/  PLOP3.LUT P2, PT, PT, PT, UP1, 0x80, 0x8 ;  /* 0x000000000008781c */ /* 0x000fe40003f4f018 */
[----:B------:R-:W-:Y:S02]  /*5730*/  LEA.HI R48, R45, R45, RZ, 0x1 ;  /* 0x0000002d2d307211 */ /* 0x000fe400078f08ff */
[----:B------:R-:W-:Y:S02]  /*5740*/  SEL R4, RZ, 0xffffffff, P4 ;  /* 0xffffffffff047807 */ /* 0x000fe40002000000 */
[----:B------:R-:W-:Y:S05]  /*5750*/  P2R R118, PR, RZ, 0x40 ;  /* 0x00000040ff767803 */ /* 0x000fea0000000000 */
[----:B------:R-:W-:Y:S02]  /*5760*/  @P6 SHF.L.U32 R0, R104, 0x1f, RZ ;  /* 0x0000001f68006819 */ /* 0x000fe400000006ff */
[----:B------:R-:W-:Y:S02]  /*5770*/  @P2 SEL R4, R5, R4, !P3 ;  /* 0x0000000405042207 */ /* 0x000fe40005800000 */
[----:B------:R1:W3:Y:S02]  /*5780*/  @P6 SYNCS.PHASECHK.TRANS64.TRYWAIT P1, [R2+URZ+0x50], R0 ;  /* 0x00005000020065a7 */ /* 0x0002e400080211ff */
[----:B------:R-:W-:Y:S04]  /*5790*/  LOP3.LUT R4, R4, 0x1, RZ, 0xc0, !PT ;  /* 0x0000000104047812 */ /* 0x000fe800078ec0ff */
[----:B------:R-:W-:Y:S04]  /*57a0*/  ISETP.NE.U32.AND P5, PT, R4, 0x1, PT ;  /* 0x000000010400780c */ /* 0x000fe80003fa5070 */
[----:B------:R-:W-:Y:S01]  /*57b0*/  P2R R116, PR, RZ, 0x20 ;  /* 0x00000020ff747803 */ /* 0x000fe20000000000 */
[----:B------:R4:W2:Y:S01]  /*57c0*/  SYNCS.PHASECHK.TRANS64.TRYWAIT P0, [R113+URZ+0xc0], R3 ;  /* 0x0000c003710075a7 */ /* 0x0008a200080011ff */
[C---:B-1----:R-:W-:Y:S01]  /*57d0*/  IMAD.SHL.U32 R0, R48.reuse, 0x80, RZ ;  /* 0x0000008030007824 */ /* 0x042fe200078e00ff */
[----:B------:R-:W-:Y:S04]  /*57e0*/  LOP3.LUT R48, R48, 0xffe, RZ, 0xc0, !PT ;  /* 0x00000ffe30307812 */ /* 0x000fe800078ec0ff */
[----:B------:R-:W-:Y:S01]  /*57f0*/  LOP3.LUT R0, R0, 0xffffff00, RZ, 0xc0, !PT ;  /* 0xffffff0000007812 */ /* 0x000fe200078ec0ff */
[----:B------:R-:W-:Y:S04]  /*5800*/  IMAD.IADD R48, R45, 0x1, -R48 ;  /* 0x000000012d307824 */ /* 0x000fe800078e0a30 */
[----:B------:R-:W-:Y:S04]  /*5810*/  IMAD.IADD R0, R46, 0x1, R0 ;  /* 0x000000012e007824 */ /* 0x000fe800078e0200 */
[----:B------:R-:W-:Y:S01]  /*5820*/  IMAD R48, R48, 0x100000, R0 ;  /* 0x0010000030307824 */ /* 0x000fe200078e0200 */
[----:B---3--:R-:W-:Y:S01]  /*5830*/  @P6 SEL R115, RZ, 0x1, !P1 ;  /* 0x00000001ff736807 */ /* 0x008fe20004800000 */
[----:B----4-:R-:W-:Y:S06]  /*5840*/  @!P6 BRA `(.L_x_92) ;  /* 0x000000000080e947 */ /* 0x010fec0003800000 */
[----:B------:R-:W-:Y:S01]  /*5850*/  @P5 IMAD R5, R105, 0x1000, R100 ;  /* 0x0000100069055824 */ /* 0x000fe200078e0264 */
[----:B------:R-:W-:Y:S01]  /*5860*/  ISETP.NE.AND P1, PT, R115, RZ, PT ;  /* 0x000000ff7300720c */ /* 0x000fe20003f25270 */
[----:B------:R-:W-:Y:S01]  /*5870*/  BSSY B0, `(.L_x_93) ;  /* 0x000000b000007945 */ /* 0x000fe20003800000 */
[----:B------:R-:W-:Y:S01]  /*5880*/  CS2R R82, SRZ ;  /* 0x0000000000527805 */ /* 0x000fe2000001ff00 */
[----:B------:R-:W-:Y:S01]  /*5890*/  @P5 VIADD R4, R5, UR49 ;  /* 0x0000003105045c36 */ /* 0x000fe20008000000 */
[----:B------:R-:W-:Y:S02]  /*58a0*/  CS2R R80, SRZ ;  /* 0x0000000000507805 */ /* 0x000fe4000001ff00 */
[----:B------:R-:W-:Y:S02]  /*58b0*/  CS2R R86, SRZ ;  /* 0x0000000000567805 */ /* 0x000fe4000001ff00 */
[----:B------:R-:W-:Y:S01]  /*58c0*/  CS2R R84, SRZ ;  /* 0x0000000000547805 */ /* 0x000fe2000001ff00 */
[----:B------:R-:W-:Y:S04]  /*58d0*/  @P5 IMAD R4, R108, -0x10, R4 ;  /* 0xfffffff06c045824 */ /* 0x000fe800078e0204 */
[----:B------:R-:W-:Y:S05]  /*58e0*/  @P1 BRA `(.L_x_94) ;  /* 0x00000000000c1947 */ /* 0x000fea0003800000 */
[----:B------:R-:W-:Y:S04]  /*58f0*/  SHF.L.U32 R0, R104, 0x1f, RZ ;  /* 0x0000001f68007819 */ /* 0x000fe800000006ff */
[----:B------:R-:W1:Y:S02]  /*5900*/  SYNCS.PHASECHK.TRANS64.TRYWAIT P1, [R2+URZ+0x50], R0 ;  /* 0x00005000020075a7 */ /* 0x000e6400080211ff */
[----:B-1----:R-:W-:Y:S05]  /*5910*/  @!P1 BRA `(.L_x_95) ;  /* 0x0000004000289947 */ /* 0x002fea0003800000 */
.L_x_94:
[----:B------:R-:W-:Y:S05]  /*5920*/  BSYNC B0 ;  /* 0x0000000000007941 */ /* 0x000fea0003800000 */
.L_x_93:
[----:B------:R-:W-:Y:S01]  /*5930*/  ISETP.NE.AND P1, PT, R116, RZ, PT ;  /* 0x000000ff7400720c */ /* 0x000fe20003f25270 */
[----:B-1----:R-:W-:Y:S02]  /*5940*/  VIADD R2, R2, 0x70 ;  /* 0x0000007002027836 */ /* 0x002fe40000000000 */
[----:B------:R-:W-:Y:S02]  /*5950*/  IMAD.U32 R0, RZ, RZ, UR37 ;  /* 0x00000025ff007e24 */ /* 0x000fe4000f8e00ff */
[----:B------:R-:W-:Y:S03]  /*5960*/  VIADD R105, R105, 0x1 ;  /* 0x0000000169697836 */ /* 0x000fe60000000000 */
[----:B------:R-:W-:Y:S05]  /*5970*/  PRMT R0, R0, 0x654, R2 ;  /* 0x0000065400007816 */ /* 0x000fea0000000002 */
[----:B------:R1:W3:Y:S04]  /*5980*/  @P1 LDS.128 R80, [R5+UR49+0x200] ;  /* 0x0002003105501984 */ /* 0x0002e80008000c00 */
[----:B------:R1:W4:Y:S01]  /*5990*/  @P1 LDS.128 R84, [R4+0x210] ;  /* 0x0002100004541984 */ /* 0x0003220000000c00 */
[C---:B------:R-:W-:Y:S01]  /*59a0*/  ISETP.NE.AND P1, PT, R105.reuse, 0x4, PT ;  /* 0x000000046900780c */ /* 0x040fe20003f25270 */
[----:B------:R-:W-:Y:S01]  /*59b0*/  @!PT LDS RZ, [RZ] ;  /* 0x00000000fffff984 */ /* 0x000fe20000000800 */
[----:B------:R-:W-:Y:S01]  /*59c0*/  @!PT LDS RZ, [RZ] ;  /* 0x00000000fffff984 */ /* 0x000fe20000000800 */
[----:B------:R-:W-:Y:S01]  /*59d0*/  @!PT LDS RZ, [RZ] ;  /* 0x00000000fffff984 */ /* 0x000fe20000000800 */
[----:B------:R-:W-:Y:S01]  /*59e0*/  @!PT LDS RZ, [RZ] ;  /* 0x00000000fffff984 */ /* 0x000fe20000000800 */
[----:B------:R5:W-:Y:S06]  /*59f0*/  MEMBAR.ALL.CTA ;  /* 0x0000000000007992 */ /* 0x000bec0000008000 */
[----:B-----5:R-:W5:Y:S01]  /*5a00*/  FENCE.VIEW.ASYNC.S ;  /* 0x00000000000073c6 */ /* 0x020f620000000000 */
[----:B------:R-:W-:Y:S01]  /*5a10*/  SEL R105, R105, RZ, P1 ;  /* 0x000000ff69697207 */ /* 0x000fe20000800000 */
[----:B-----5:R5:W-:Y:S02]  /*5a20*/  SYNCS.ARRIVE.TRANS64.RED.A1T0 RZ, [R0+URZ], RZ ;  /* 0x000000ff00ff79a7 */ /* 0x020be400081004ff */
[----:B-----5:R-:W-:Y:S04]  /*5a30*/  SEL R0, RZ, 0x1, P1 ;  /* 0x00000001ff007807 */ /* 0x020fe80000800000 */
[----:B-1-3--:R-:W-:Y:S02]  /*5a40*/  LOP3.LUT R104, R104, R0, RZ, 0x3c, !PT ;  /* 0x0000000068687212 */ /* 0x00afe400078e3cff */
.L_x_92:
[----:B------:R-:W-:Y:S05]  /*5a50*/  BSYNC B1 ;  /* 0x0000000000017941 */ /* 0x000fea0003800000 */
.L_x_91:
[----:B------:R-:W-:Y:S04]  /*5a60*/  SHF.R.U32.HI R0, RZ, 0x15, R48 ;  /* 0x00000015ff007819 */ /* 0x000fe80000011630 */
[----:B------:R-:W-:Y:S01]  /*5a70*/  LOP3.LUT P1, RZ, R0, 0x3, R101, 0x48, !PT ;  /* 0x0000000300ff7812 */ /* 0x000fe20007824865 */
[----:B------:R-:W-:Y:S01]  /*5a80*/  @!UPT UIADD3 URZ, UPT, UPT, URZ, URZ, URZ ;  /* 0x000000fffffff290 */ /* 0x000fe2000fffe0ff */
[----:B--2---:R-:W-:Y:S11]  /*5a90*/  @P0 BRA `(.L_x_96) ;  /* 0x0000000000080947 */ /* 0x004ff60003800000 */
[----:B------:R-:W1:Y:S02]  /*5aa0*/  SYNCS.PHASECHK.TRANS64.TRYWAIT P0, [R113+URZ+0xc0], R3 ;  /* 0x0000c003710075a7 */ /* 0x000e6400080011ff */
[----:B-1----:R-:W-:Y:S05]  /*5ab0*/  @!P0 BRA `(.L_x_97) ;  /* 0x0000003c00d48947 */ /* 0x002fea0003800000 */
.L_x_96:
[----:B------:R-:W-:Y:S05]  /*5ac0*/  @!P1 BRA `(.L_x_98) ;  /* 0x0000000000409947 */ /* 0x000fea0003800000 */
[----:B------:R-:W2:Y:S01]  /*5ad0*/  LDCU.64 UR8, c[0x4][0x78] ;  /* 0x01000f00ff0877ac */ /* 0x000ea20008000a00 */
[----:B-1----:R-:W-:Y:S01]  /*5ae0*/  MOV R3, 0x0 ;  /* 0x0000000000037802 */ /* 0x002fe20000000f00 */
[----:B------:R-:W-:Y:S02]  /*5af0*/  HFMA2 R12, -RZ, RZ, 0, 5.9604644775390625e-08 ;  /* 0x00000001ff0c7431 */ /* 0x000fe400000001ff */
[----:B------:R-:W-:Y:S02]  /*5b00*/  IMAD.MOV.U32 R8, RZ, RZ, 0x192 ;  /* 0x00000192ff087424 */ /* 0x000fe400078e00ff */
[----:B------:R-:W-:Y:S01]  /*5b10*/  IMAD.MOV.U32 R13, RZ, RZ, RZ ;  /* 0x000000ffff0d7224 */ /* 0x000fe200078e00ff */
[----:B------:R-:W1:Y:S01]  /*5b20*/  LDCU.64 UR6, c[0x4][0x80] ;  /* 0x01001000ff0677ac */ /* 0x000e620008000a00 */
[----:B------:R-:W3:Y:S01]  /*5b30*/  LDC.64 R2, c[0x4][R3] ;  /* 0x0100000003027b82 */ /* 0x000ee20000000a00 */
[----:B------:R-:W5:Y:S01]  /*5b40*/  LDCU.64 UR4, c[0x4][0x18] ;  /* 0x01000300ff0477ac */ /* 0x000f620008000a00 */
[----:B--2---:R-:W-:Y:S01]  /*5b50*/  MOV R5, UR9 ;  /* 0x0000000900057c02 */ /* 0x004fe20008000f00 */
[----:B------:R-:W-:Y:S01]  /*5b60*/  IMAD.U32 R4, RZ, RZ, UR8 ;  /* 0x00000008ff047e24 */ /* 0x000fe2000f8e00ff */
[----:B-1----:R-:W-:Y:S01]  /*5b70*/  MOV R7, UR7 ;  /* 0x0000000700077c02 */ /* 0x002fe20008000f00 */
[----:B------:R-:W-:Y:S01]  /*5b80*/  IMAD.U32 R6, RZ, RZ, UR6 ;  /* 0x00000006ff067e24 */ /* 0x000fe2000f8e00ff */
[----:B-----5:R-:W-:Y:S01]  /*5b90*/  MOV R11, UR5 ;  /* 0x00000005000b7c02 */ /* 0x020fe20008000f00 */
[----:B------:R-:W-:Y:S02]  /*5ba0*/  IMAD.U32 R10, RZ, RZ, UR4 ;  /* 0x00000004ff0a7e24 */ /* 0x000fe4000f8e00ff */
[----:B------:R-:W-:Y:S07]  /*5bb0*/  LEPC R20, `(.L_x_98) ;  /* 0x000000001014794e */ /* 0x000fee0000000000 */
[----:B---34-:R-:W-:Y:S05]  /*5bc0*/  CALL.ABS.NOINC R2 ;  /* 0x0000000002007343 */ /* 0x018fea0003c00000 */
.L_x_98:
[----:B------:R-:W-:Y:S01]  /*5bd0*/  F2FP.F16.E4M3.UNPACK_B R4, R81 ;  /* 0x00000051ff04723e */ /* 0x000fe200020006ff */
[----:B------:R-:W-:Y:S05]  /*5be0*/  WARPSYNC.ALL ;  /* 0x0000000000007948 */ /* 0x000fea0003800000 */
[----:B------:R-:W-:Y:S01]  /*5bf0*/  R2UR UR4, R48 ;  /* 0x00000000300472ca */ /* 0x000fe200000e0000 */
[--C-:B------:R-:W-:Y:S01]  /*5c00*/  HADD2.F32 R53, -RZ, R4.reuse.H0_H0 ;  /* 0x20000004ff357230 */ /* 0x100fe20000004100 */
[-C--:B-1----:R-:W-:Y:S01]  /*5c10*/  F2FP.F16.E4M3.UNPACK_B R3, R80.reuse ;  /* 0x00000050ff03723e */ /* 0x082fe200020006ff */
[----:B------:R-:W-:Y:S01]  /*5c20*/  HADD2.F32 R54, -RZ, R4.H1_H1 ;  /* 0x30000004ff367230 */ /* 0x000fe20000004100 */
[----:B------:R-:W-:Y:S01]  /*5c30*/  F2FP.F16.E4M3.UNPACK_B R0, R80.H1 ;  /* 0x00000050ff00723e */ /* 0x000fe200030006ff */
[----:B------:R-:W-:Y:S01]  /*5c40*/  BSSY.RECONVERGENT B0, `(.L_x_99) ;  /* 0x0000099000007945 */ /* 0x000fe20003800200 */
[----:B------:R-:W-:Y:S01]  /*5c50*/  F2FP.F16.E4M3.UNPACK_B R64, R83.H1 ;  /* 0x00000053ff40723e */ /* 0x000fe200030006ff */
[--C-:B------:R-:W-:Y:S01]  /*5c60*/  HADD2.F32 R2, -RZ, R3.reuse.H0_H0 ;  /* 0x20000003ff027230 */ /* 0x100fe20000004100 */
[----:B----4-:R-:W-:Y:S01]  /*5c70*/  F2FP.F16.E4M3.UNPACK_B R74, R86 ;  /* 0x00000056ff4a723e */ /* 0x010fe200020006ff */
[----:B------:R-:W-:Y:S01]  /*5c80*/  HADD2.F32 R50, -RZ, R3.H1_H1 ;  /* 0x30000003ff327230 */ /* 0x000fe20000004100 */
[----:B------:R-:W-:Y:S01]  /*5c90*/  F2FP.F16.E4M3.UNPACK_B R3, R81.H1 ;  /* 0x00000051ff03723e */ /* 0x000fe200030006ff */
[--C-:B------:R-:W-:Y:S01]  /*5ca0*/  HADD2.F32 R51, -RZ, R0.reuse.H0_H0 ;  /* 0x20000000ff337230 */ /* 0x100fe20000004100 */
[----:B------:R-:W-:Y:S01]  /*5cb0*/  IADD3 R114, PT, PT, R100, UR49, RZ ;  /* 0x0000003164727c10 */ /* 0x000fe2000fffe0ff */
[----:B------:R-:W-:Y:S01]  /*5cc0*/  HADD2.F32 R52, -RZ, R0.H1_H1 ;  /* 0x30000000ff347230 */ /* 0x000fe20000004100 */
[----:B------:R-:W-:Y:S01]  /*5cd0*/  LDTM.16dp32bit_t0_t15.x32 R4, tmem[UR4] ;  /* 0x00000004000479ee */ /* 0x000fe20008a80000 */
[----:B------:R-:W1:Y:S01]  /*5ce0*/  LDTM.16dp32bit_t16_t31.x32 R4, tmem[UR4+0x20] ;  /* 0x00002004000479ee */ /* 0x000e620008aa0000 */
[-C--:B------:R-:W-:Y:S01]  /*5cf0*/  F2FP.F16.E4M3.UNPACK_B R0, R82.reuse ;  /* 0x00000052ff00723e */ /* 0x080fe200020006ff */
[--C-:B------:R-:W-:Y:S01]  /*5d00*/  HADD2.F32 R55, -RZ, R3.reuse.H0_H0 ;  /* 0x20000003ff377230 */ /* 0x100fe20000004100 */
[----:B------:R-:W-:Y:S01]  /*5d10*/  SHF.L.U32 R117, R102, 0x4, RZ ;  /* 0x0000000466757819 */ /* 0x000fe200000006ff */
[----:B------:R-:W-:Y:S01]  /*5d20*/  HADD2.F32 R56, -RZ, R3.H1_H1 ;  /* 0x30000003ff387230 */ /* 0x000fe20000004100 */
[----:B------:R-:W-:Y:S01]  /*5d30*/  F2FP.F16.E4M3.UNPACK_B R3, R82.H1 ;  /* 0x00000052ff03723e */ /* 0x000fe200030006ff */
[--C-:B------:R-:W-:Y:S01]  /*5d40*/  HADD2.F32 R57, -RZ, R0.reuse.H0_H0 ;  /* 0x20000000ff397230 */ /* 0x100fe20000004100 */
[----:B------:R-:W-:Y:S01]  /*5d50*/  IADD3 R114, PT, PT, R114, R117, RZ ;  /* 0x0000007572727210 */ /* 0x000fe20007ffe0ff */
[----:B------:R-:W-:Y:S01]  /*5d60*/  HADD2.F32 R58, -RZ, R0.H1_H1 ;  /* 0x30000000ff3a7230 */ /* 0x000fe20000004100 */
[----:B------:R-:W-:Y:S01]  /*5d70*/  F2FP.F16.E4M3.UNPACK_B R0, R83 ;  /* 0x00000053ff00723e */ /* 0x000fe200020006ff */
[--C-:B------:R-:W-:Y:S01]  /*5d80*/  HADD2.F32 R59, -RZ, R3.reuse.H0_H0 ;  /* 0x20000003ff3b7230 */ /* 0x100fe20000004100 */
[----:B------:R-:W-:Y:S01]  /*5d90*/  ISETP.NE.AND P0, PT, R110, RZ, PT ;  /* 0x000000ff6e00720c */ /* 0x000fe20003f05270 */
[----:B------:R-:W-:Y:S01]  /*5da0*/  HADD2.F32 R60, -RZ, R3.H1_H1 ;  /* 0x30000003ff3c7230 */ /* 0x000fe20000004100 */
[-C--:B------:R-:W-:Y:S01]  /*5db0*/  F2FP.F16.E4M3.UNPACK_B R3, R84.reuse ;  /* 0x00000054ff03723e */ /* 0x080fe200020006ff */
[--C-:B------:R-:W-:Y:S01]  /*5dc0*/  HADD2.F32 R61, -RZ, R0.reuse.H0_H0 ;  /* 0x20000000ff3d7230 */ /* 0x100fe20000004100 */
[----:B------:R-:W-:Y:S01]  /*5dd0*/  ISETP.NE.AND P6, PT, R118, RZ, PT ;  /* 0x000000ff7600720c */ /* 0x000fe20003fc5270 */
[----:B------:R-:W-:Y:S01]  /*5de0*/  HADD2.F32 R62, -RZ, R0.H1_H1 ;  /* 0x30000000ff3e7230 */ /* 0x000fe20000004100 */
[----:B------:R-:W-:Y:S01]  /*5df0*/  F2FP.F16.E4M3.UNPACK_B R0, R84.H1 ;  /* 0x00000054ff00723e */ /* 0x000fe200030006ff */
[--C-:B------:R-:W-:Y:S02]  /*5e00*/  HADD2.F32 R65, -RZ, R3.reuse.H0_H0 ;  /* 0x20000003ff417230 */ /* 0x100fe40000004100 */
[----:B------:R-:W-:Y:S01]  /*5e10*/  HADD2.F32 R66, -RZ, R3.H1_H1 ;  /* 0x30000003ff427230 */ /* 0x000fe20000004100 */
[-C--:B------:R-:W-:Y:S01]  /*5e20*/  F2FP.F16.E4M3.UNPACK_B R3, R85.reuse ;  /* 0x00000055ff03723e */ /* 0x080fe200020006ff */
[--C-:B------:R-:W-:Y:S02]  /*5e30*/  HADD2.F32 R67, -RZ, R0.reuse.H0_H0 ;  /* 0x20000000ff437230 */ /* 0x100fe40000004100 */
[----:B------:R-:W-:Y:S01]  /*5e40*/  HADD2.F32 R68, -RZ, R0.H1_H1 ;  /* 0x30000000ff447230 */ /* 0x000fe20000004100 */
[----:B------:R-:W-:Y:S01]  /*5e50*/  F2FP.F16.E4M3.UNPACK_B R0, R85.H1 ;  /* 0x00000055ff00723e */ /* 0x000fe200030006ff */
[--C-:B------:R-:W-:Y:S02]  /*5e60*/  HADD2.F32 R69, -RZ, R3.reuse.H0_H0 ;  /* 0x20000003ff457230 */ /* 0x100fe40000004100 */
[C---:B-1----:R-:W-:Y:S01]  /*5e70*/  FMUL R7, R47.reuse, R7 ;  /* 0x000000072f077220 */ /* 0x042fe20000400000 */
[----:B------:R-:W-:Y:S01]  /*5e80*/  HADD2.F32 R70, -RZ, R3.H1_H1 ;  /* 0x30000003ff467230 */ /* 0x000fe20000004100 */
[----:B------:R-:W-:Y:S01]  /*5e90*/  F2FP.F16.E4M3.UNPACK_B R3, R86.H1 ;  /* 0x00000056ff03723e */ /* 0x000fe200030006ff */
[--C-:B------:R-:W-:Y:S02]  /*5ea0*/  HADD2.F32 R71, -RZ, R0.reuse.H0_H0 ;  /* 0x20000000ff477230 */ /* 0x100fe40000004100 */
[----:B------:R-:W-:Y:S02]  /*5eb0*/  HADD2.F32 R72, -RZ, R0.H1_H1 ;  /* 0x30000000ff487230 */ /* 0x000fe40000004100 */
[----:B------:R-:W-:Y:S01]  /*5ec0*/  FMUL R0, R47, R4 ;  /* 0x000000042f007220 */ /* 0x000fe20000400000 */
[--C-:B------:R-:W-:Y:S01]  /*5ed0*/  HADD2.F32 R73, -RZ, R74.reuse.H0_H0 ;  /* 0x2000004aff497230 */ /* 0x100fe20000004100 */
[----:B------:R-:W-:Y:S01]  /*5ee0*/  F2FP.F16.E4M3.UNPACK_B R4, R87 ;  /* 0x00000057ff04723e */ /* 0x000fe200020006ff */
[----:B------:R-:W-:Y:S02]  /*5ef0*/  HADD2.F32 R74, -RZ, R74.H1_H1 ;  /* 0x3000004aff4a7230 */ /* 0x000fe40000004100 */
[----:B------:R-:W-:Y:S01]  /*5f00*/  FFMA R0, R49, R2, R0 ;  /* 0x0000000231007223 */ /* 0x000fe20000000000 */
[----:B------:R-:W-:Y:S01]  /*5f10*/  FMUL R2, R47, R5 ;  /* 0x000000052f027220 */ /* 0x000fe20000400000 */
[--C-:B------:R-:W-:Y:S01]  /*5f20*/  HADD2.F32 R75, -RZ, R3.reuse.H0_H0 ;  /* 0x20000003ff4b7230 */ /* 0x100fe20000004100 */
[----:B------:R-:W-:Y:S01]  /*5f30*/  F2FP.F16.E4M3.UNPACK_B R5, R87.H1 ;  /* 0x00000057ff05723e */ /* 0x000fe200030006ff */
[----:B------:R-:W-:Y:S02]  /*5f40*/  HADD2.F32 R76, -RZ, R3.H1_H1 ;  /* 0x30000003ff4c7230 */ /* 0x000fe40000004100 */
[----:B------:R-:W-:Y:S01]  /*5f50*/  FFMA R2, R49, R50, R2 ;  /* 0x0000003231027223 */ /* 0x000fe20000000002 */
[--C-:B------:R-:W-:Y:S02]  /*5f60*/  HADD2.F32 R50, -RZ, R4.reuse.H0_H0 ;  /* 0x20000004ff327230 */ /* 0x100fe40000004100 */
[C---:B------:R-:W-:Y:S01]  /*5f70*/  FMUL R3, R47.reuse, R6 ;  /* 0x000000062f037220 */ /* 0x040fe20000400000 */
[--C-:B------:R-:W-:Y:S02]  /*5f80*/  HADD2.F32 R77, -RZ, R5.reuse.H1_H1 ;  /* 0x30000005ff4d7230 */ /* 0x100fe40000004100 */
[C---:B------:R-:W-:Y:S01]  /*5f90*/  FMUL R6, R47.reuse, R11 ;  /* 0x0000000b2f067220 */ /* 0x040fe20000400000 */
[----:B------:R-:W-:Y:S01]  /*5fa0*/  FMUL R11, R47, R16 ;  /* 0x000000102f0b7220 */ /* 0x000fe20000400000 */
[C---:B------:R-:W-:Y:S01]  /*5fb0*/  FFMA R3, R49.reuse, R51, R3 ;  /* 0x0000003331037223 */ /* 0x040fe20000000003 */
[----:B------:R-:W-:Y:S01]  /*5fc0*/  FFMA R7, R49, R52, R7 ;  /* 0x0000003431077223 */ /* 0x000fe20000000007 */
[----:B------:R-:W-:Y:S02]  /*5fd0*/  HADD2.F32 R51, -RZ, R4.H1_H1 ;  /* 0x30000004ff337230 */ /* 0x000fe40000004100 */
[C---:B------:R-:W-:Y:S01]  /*5fe0*/  FMUL R4, R47.reuse, R9 ;  /* 0x000000092f047220 */ /* 0x040fe20000400000 */
[----:B------:R-:W-:Y:S02]  /*5ff0*/  HADD2.F32 R52, -RZ, R5.H0_H0 ;  /* 0x20000005ff347230 */ /* 0x000fe40000004100 */
[----:B------:R-:W-:Y:S01]  /*6000*/  FMUL R16, R47, R21 ;  /* 0x000000152f107220 */ /* 0x000fe20000400000 */
[----:B------:R-:W-:Y:S01]  /*6010*/  F2FP.SATFINITE.E4M3.F32.PACK_AB_MERGE_C R78, R7, R3, RZ ;  /* 0x00000003074e723e */ /* 0x000fe200048070ff */
[C---:B------:R-:W-:Y:S01]  /*6020*/  FMUL R3, R47.reuse, R8 ;  /* 0x000000082f037220 */ /* 0x040fe20000400000 */
[C---:B------:R-:W-:Y:S01]  /*6030*/  FMUL R7, R47.reuse, R12 ;  /* 0x0000000c2f077220 */ /* 0x040fe20000400000 */
[C---:B------:R-:W-:Y:S01]  /*6040*/  FMUL R8, R47.reuse, R13 ;  /* 0x0000000d2f087220 */ /* 0x040fe20000400000 */
[----:B------:R-:W-:Y:S01]  /*6050*/  FMUL R12, R47, R17 ;  /* 0x000000112f0c7220 */ /* 0x000fe20000400000 */
[C---:B------:R-:W-:Y:S01]  /*6060*/  FFMA R3, R49.reuse, R53, R3 ;  /* 0x0000003531037223 */ /* 0x040fe20000000003 */
[----:B------:R-:W-:Y:S01]  /*6070*/  FFMA R4, R49, R54, R4 ;  /* 0x0000003631047223 */ /* 0x000fe20000000004 */
[C---:B------:R-:W-:Y:S01]  /*6080*/  FMUL R5, R47.reuse, R10 ;  /* 0x0000000a2f057220 */ /* 0x040fe20000400000 */
[C---:B------:R-:W-:Y:S01]  /*6090*/  FMUL R9, R47.reuse, R14 ;  /* 0x0000000e2f097220 */ /* 0x040fe20000400000 */
[C---:B------:R-:W-:Y:S01]  /*60a0*/  FMUL R10, R47.reuse, R15 ;  /* 0x0000000f2f0a7220 */ /* 0x040fe20000400000 */
[----:B------:R-:W-:Y:S01]  /*60b0*/  FMUL R15, R47, R20 ;  /* 0x000000142f0f7220 */ /* 0x000fe20000400000 */
[C---:B------:R-:W-:Y:S01]  /*60c0*/  FFMA R5, R49.reuse, R55, R5 ;  /* 0x0000003731057223 */ /* 0x040fe20000000005 */
[C---:B------:R-:W-:Y:S01]  /*60d0*/  FFMA R6, R49.reuse, R56, R6 ;  /* 0x0000003831067223 */ /* 0x040fe20000000006 */
[C---:B------:R-:W-:Y:S01]  /*60e0*/  FFMA R7, R49.reuse, R57, R7 ;  /* 0x0000003931077223 */ /* 0x040fe20000000007 */
[C---:B------:R-:W-:Y:S01]  /*60f0*/  FFMA R8, R49.reuse, R58, R8 ;  /* 0x0000003a31087223 */ /* 0x040fe20000000008 */
[--C-:B------:R-:W-:Y:S02]  /*6100*/  HADD2.F32 R63, -RZ, R64.reuse.H0_H0 ;  /* 0x20000040ff3f7230 */ /* 0x100fe40000004100 */
[C---:B------:R-:W-:Y:S01]  /*6110*/  FFMA R9, R49.reuse, R59, R9 ;  /* 0x0000003b31097223 */ /* 0x040fe20000000009 */
[----:B------:R-:W-:Y:S01]  /*6120*/  F2FP.SATFINITE.E4M3.F32.PACK_AB_MERGE_C R5, R6, R5, RZ ;  /* 0x000000050605723e */ /* 0x000fe200048070ff */
[C---:B------:R-:W-:Y:S01]  /*6130*/  FFMA R10, R49.reuse, R60, R10 ;  /* 0x0000003c310a7223 */ /* 0x040fe2000000000a */
[C---:B------:R-:W-:Y:S01]  /*6140*/  FFMA R11, R49.reuse, R61, R11 ;  /* 0x0000003d310b7223 */ /* 0x040fe2000000000b */
[----:B------:R-:W-:Y:S01]  /*6150*/  FFMA R12, R49, R62, R12 ;  /* 0x0000003e310c7223 */ /* 0x000fe2000000000c */
[C---:B------:R-:W-:Y:S01]  /*6160*/  FMUL R20, R47.reuse, R25 ;  /* 0x000000192f147220 */ /* 0x040fe20000400000 */
[C---:B------:R-:W-:Y:S01]  /*6170*/  FMUL R25, R47.reuse, R30 ;  /* 0x0000001e2f197220 */ /* 0x040fe20000400000 */
[C---:B------:R-:W-:Y:S01]  /*6180*/  FMUL R30, R47.reuse, R35 ;  /* 0x000000232f1e7220 */ /* 0x040fe20000400000 */
[----:B------:R-:W-:Y:S01]  /*6190*/  F2FP.SATFINITE.E4M3.F32.PACK_AB_MERGE_C R9, R10, R9, RZ ;  /* 0x000000090a09723e */ /* 0x000fe200048070ff */
[----:B------:R-:W-:Y:S02]  /*61a0*/  HADD2.F32 R64, -RZ, R64.H1_H1 ;  /* 0x30000040ff407230 */ /* 0x000fe40000004100 */
[C---:B------:R-:W-:Y:S01]  /*61b0*/  FMUL R13, R47.reuse, R18 ;  /* 0x000000122f0d7220 */ /* 0x040fe20000400000 */
[C---:B------:R-:W-:Y:S01]  /*61c0*/  FMUL R14, R47.reuse, R19 ;  /* 0x000000132f0e7220 */ /* 0x040fe20000400000 */
[C---:B------:R-:W-:Y:S01]  /*61d0*/  FMUL R17, R47.reuse, R22 ;  /* 0x000000162f117220 */ /* 0x040fe20000400000 */
[----:B------:R-:W-:Y:S01]  /*61e0*/  FMUL R18, R47, R23 ;  /* 0x000000172f127220 */ /* 0x000fe20000400000 */
[C---:B------:R-:W-:Y:S01]  /*61f0*/  FFMA R13, R49.reuse, R63, R13 ;  /* 0x0000003f310d7223 */ /* 0x040fe2000000000d */
[C---:B------:R-:W-:Y:S01]  /*6200*/  FFMA R14, R49.reuse, R64, R14 ;  /* 0x00000040310e7223 */ /* 0x040fe2000000000e */
[----:B------:R-:W-:Y:S01]  /*6210*/  FFMA R15, R49, R65, R15 ;  /* 0x00000041310f7223 */ /* 0x000fe2000000000f */
[----:B------:R-:W-:Y:S01]  /*6220*/  FMUL R19, R47, R24 ;  /* 0x000000182f137220 */ /* 0x000fe20000400000 */
[C---:B------:R-:W-:Y:S01]  /*6230*/  FFMA R16, R49.reuse, R66, R16 ;  /* 0x0000004231107223 */ /* 0x040fe20000000010 */
[----:B------:R-:W-:Y:S01]  /*6240*/  FFMA R17, R49, R67, R17 ;  /* 0x0000004331117223 */ /* 0x000fe20000000011 */
[----:B------:R-:W-:Y:S01]  /*6250*/  F2FP.SATFINITE.E4M3.F32.PACK_AB_MERGE_C R13, R14, R13, RZ ;  /* 0x0000000d0e0d723e */ /* 0x000fe200048070ff */
[C---:B------:R-:W-:Y:S01]  /*6260*/  FMUL R21, R47.reuse, R26 ;  /* 0x0000001a2f157220 */ /* 0x040fe20000400000 */
[----:B------:R-:W-:Y:S01]  /*6270*/  FMUL R22, R47, R27 ;  /* 0x0000001b2f167220 */ /* 0x000fe20000400000 */
[C---:B------:R-:W-:Y:S01]  /*6280*/  FFMA R18, R49.reuse, R68, R18 ;  /* 0x0000004431127223 */ /* 0x040fe20000000012 */
[----:B------:R-:W-:Y:S01]  /*6290*/  FFMA R19, R49, R69, R19 ;  /* 0x0000004531137223 */ /* 0x000fe20000000013 */
[----:B------:R-:W-:Y:S01]  /*62a0*/  FMUL R23, R47, R28 ;  /* 0x0000001c2f177220 */ /* 0x000fe20000400000 */
[----:B------:R-:W-:Y:S01]  /*62b0*/  FFMA R20, R49, R70, R20 ;  /* 0x0000004631147223 */ /* 0x000fe20000000014 */
[----:B------:R-:W-:Y:S01]  /*62c0*/  FMUL R24, R47, R29 ;  /* 0x0000001d2f187220 */ /* 0x000fe20000400000 */
[C---:B------:R-:W-:Y:S01]  /*62d0*/  FFMA R21, R49.reuse, R71, R21 ;  /* 0x0000004731157223 */ /* 0x040fe20000000015 */
[----:B------:R-:W-:Y:S01]  /*62e0*/  FFMA R22, R49, R72, R22 ;  /* 0x0000004831167223 */ /* 0x000fe20000000016 */
[C---:B------:R-:W-:Y:S01]  /*62f0*/  FMUL R26, R47.reuse, R31 ;  /* 0x0000001f2f1a7220 */ /* 0x040fe20000400000 */
[----:B------:R-:W-:Y:S01]  /*6300*/  FMUL R27, R47, R32 ;  /* 0x000000202f1b7220 */ /* 0x000fe20000400000 */
[----:B------:R-:W-:Y:S01]  /*6310*/  FFMA R23, R49, R73, R23 ;  /* 0x0000004931177223 */ /* 0x000fe20000000017 */
[----:B------:R-:W-:Y:S01]  /*6320*/  FMUL R28, R47, R33 ;  /* 0x000000212f1c7220 */ /* 0x000fe20000400000 */
[----:B------:R-:W-:Y:S01]  /*6330*/  FFMA R24, R49, R74, R24 ;  /* 0x0000004a31187223 */ /* 0x000fe20000000018 */
[----:B------:R-:W-:Y:S01]  /*6340*/  FMUL R29, R47, R34 ;  /* 0x000000222f1d7220 */ /* 0x000fe20000400000 */
[C---:B------:R-:W-:Y:S01]  /*6350*/  FFMA R25, R49.reuse, R75, R25 ;  /* 0x0000004b31197223 */ /* 0x040fe20000000019 */
[C---:B------:R-:W-:Y:S01]  /*6360*/  FFMA R26, R49.reuse, R76, R26 ;  /* 0x0000004c311a7223 */ /* 0x040fe2000000001a */
[C---:B------:R-:W-:Y:S01]  /*6370*/  FFMA R27, R49.reuse, R50, R27 ;  /* 0x00000032311b7223 */ /* 0x040fe2000000001b */
[C---:B------:R-:W-:Y:S01]  /*6380*/  FFMA R28, R49.reuse, R51, R28 ;  /* 0x00000033311c7223 */ /* 0x040fe2000000001c */
[----:B------:R-:W-:Y:S01]  /*6390*/  F2FP.SATFINITE.E4M3.F32.PACK_AB_MERGE_C R17, R18, R17, RZ ;  /* 0x000000111211723e */ /* 0x000fe200048070ff */
[C---:B------:R-:W-:Y:S01]  /*63a0*/  FFMA R29, R49.reuse, R52, R29 ;  /* 0x00000034311d7223 */ /* 0x040fe2000000001d */
[----:B------:R-:W-:Y:S01]  /*63b0*/  F2FP.SATFINITE.E4M3.F32.PACK_AB_MERGE_C R21, R22, R21, RZ ;  /* 0x000000151615723e */ /* 0x000fe200048070ff */
[----:B------:R-:W-:Y:S01]  /*63c0*/  FFMA R30, R49, R77, R30 ;  /* 0x0000004d311e7223 */ /* 0x000fe2000000001e */
[----:B------:R-:W-:Y:S02]  /*63d0*/  F2FP.SATFINITE.E4M3.F32.PACK_AB_MERGE_C R32, R2, R0, R78 ;  /* 0x000000000220723e */ /* 0x000fe4000480704e */
[----:B------:R-:W-:Y:S02]  /*63e0*/  F2FP.SATFINITE.E4M3.F32.PACK_AB_MERGE_C R33, R4, R3, R5 ;  /* 0x000000030421723e */ /* 0x000fe40004807005 */
[----:B------:R-:W-:Y:S02]  /*63f0*/  F2FP.SATFINITE.E4M3.F32.PACK_AB_MERGE_C R34, R8, R7, R9 ;  /* 0x000000070822723e */ /* 0x000fe40004807009 */
[----:B------:R-:W-:Y:S02]  /*6400*/  F2FP.SATFINITE.E4M3.F32.PACK_AB_MERGE_C R35, R12, R11, R13 ;  /* 0x0000000b0c23723e */ /* 0x000fe4000480700d */
[----:B------:R-:W-:Y:S02]  /*6410*/  F2FP.SATFINITE.E4M3.F32.PACK_AB_MERGE_C R16, R16, R15, R17 ;  /* 0x0000000f1010723e */ /* 0x000fe40004807011 */
[----:B------:R-:W-:Y:S01]  /*6420*/  F2FP.SATFINITE.E4M3.F32.PACK_AB_MERGE_C R17, R20, R19, R21 ;  /* 0x000000131411723e */ /* 0x000fe20004807015 */
[----:B------:R1:W-:Y:S01]  /*6430*/  STS.128 [R100+UR49+0x4200], R32 ;  /* 0x0042002064007988 */ /* 0x0003e20008000c31 */
[----:B------:R-:W-:Y:S02]  /*6440*/  F2FP.SATFINITE.E4M3.F32.PACK_AB_MERGE_C R18, R26, R25, RZ ;  /* 0x000000191a12723e */ /* 0x000fe400048070ff */
[----:B------:R-:W-:Y:S02]  /*6450*/  F2FP.SATFINITE.E4M3.F32.PACK_AB_MERGE_C R19, R30, R29, RZ ;  /* 0x0000001d1e13723e */ /* 0x000fe400048070ff */
[----:B------:R-:W-:Y:S02]  /*6460*/  F2FP.SATFINITE.E4M3.F32.PACK_AB_MERGE_C R18, R24, R23, R18 ;  /* 0x000000171812723e */ /* 0x000fe40004807012 */
[----:B------:R-:W-:Y:S02]  /*6470*/  F2FP.SATFINITE.E4M3.F32.PACK_AB_MERGE_C R19, R28, R27, R19 ;  /* 0x0000001b1c13723e */ /* 0x000fe40004807013 */
[----:B------:R-:W-:Y:S02]  /*6480*/  LEA R0, R105, UR49, 0x3 ;  /* 0x0000003169007c11 */ /* 0x000fe4000f8e18ff */
[----:B------:R-:W-:Y:S01]  /*6490*/  @P6 SHF.L.U32 R2, R104, 0x1f, RZ ;  /* 0x0000001f68026819 */ /* 0x000fe200000006ff */
[----:B------:R1:W-:Y:S01]  /*64a0*/  STS.128 [R114+0x4210], R16 ;  /* 0x0042101072007388 */ /* 0x0003e20000000c00 */
[----:B------:R-:W-:Y:S01]  /*64b0*/  @!PT LDS RZ, [RZ] ;  /* 0x00000000fffff984 */ /* 0x000fe20000000800 */
[----:B------:R-:W-:Y:S01]  /*64c0*/  @!PT LDS RZ, [RZ] ;  /* 0x00000000fffff984 */ /* 0x000fe20000000800 */
[----:B------:R-:W-:Y:S01]  /*64d0*/  @!PT LDS RZ, [RZ] ;  /* 0x00000000fffff984 */ /* 0x000fe20000000800 */
[----:B------:R-:W-:Y:S01]  /*64e0*/  @!PT LDS RZ, [RZ] ;  /* 0x00000000fffff984 */ /* 0x000fe20000000800 */
[----:B------:R2:W-:Y:S07]  /*64f0*/  MEMBAR.ALL.CTA ;  /* 0x0000000000007992 */ /* 0x0005ee0000008000 */
[----:B--2---:R-:W2:Y:S02]  /*6500*/  FENCE.VIEW.ASYNC.S ;  /* 0x00000000000073c6 */ /* 0x004ea40000000000 */
[----:B--2---:R-:W-:Y:S06]  /*6510*/  BAR.SYNC.DEFER_BLOCKING 0x1, 0x80 ;  /* 0x0042000000007b1d */ /* 0x004fec0000010000 */
[----:B------:R-:W-:Y:S05]  /*6520*/  @P0 BRA `(.L_x_100) ;  /* 0x0000000000280947 */ /* 0x000fea0003800000 */
[----:B------:R-:W-:Y:S02]  /*6530*/  UIADD3 UR4, UPT, UPT, UR49, 0x4200, URZ ;  /* 0x0000420031047890 */ /* 0x000fe4000fffe0ff */
[----:B------:R-:W-:Y:S01]  /*6540*/  UIADD3 UR6, UP0, UPT, UR52, 0x680, URZ ;  /* 0x0000068034067890 */ /* 0x000fe2000ff1e0ff */
[----:B------:R-:W-:Y:S03]  /*6550*/  UMOV UR43, UR36 ;  /* 0x00000024002b7c82 */ /* 0x000fe60008000000 */
[----:B------:R-:W-:Y:S01]  /*6560*/  MOV R109, UR4 ;  /* 0x00000004006d7c02 */ /* 0x000fe20008000f00 */
[----:B------:R-:W-:Y:S03]  /*6570*/  UIADD3.X UR7, UPT, UPT, URZ, UR53, URZ, UP0, !UPT ;  /* 0x00000035ff077290 */ /* 0x000fe600087fe4ff */
[----:B------:R-:W-:Y:S11]  /*6580*/  R2UR UR40, R109 ;  /* 0x000000006d2872ca */ /* 0x000ff600000e0000 */
[----:B------:R-:W-:Y:S02]  /*6590*/  @!UPT UIADD3 URZ, UPT, UPT, URZ, URZ, URZ ;  /* 0x000000fffffff290 */ /* 0x000fe4000fffe0ff */
[----:B------:R2:W-:Y:S01]  /*65a0*/  UTMASTG.3D [UR40], [UR6] ;  /* 0x00000028060073b5 */ /* 0x0005e20008010000 */
[----:B------:R0:W-:Y:S01]  /*65b0*/  UTMACMDFLUSH ;  /* 0x00000000000079b7 */ /* 0x0001e20000000000 */
[----:B--2---:R-:W-:Y:S04]  /*65c0*/  DEPBAR.LE SB0, 0x1 ;  /* 0x000080400000791a */ /* 0x004fe80000000000 */
.L_x_100:
[----:B------:R-:W-:Y:S05]  /*65d0*/  BSYNC.RECONVERGENT B0 ;  /* 0x0000000000007941 */ /* 0x000fea0003800200 */
.L_x_99:
[----:B------:R-:W-:Y:S06]  /*65e0*/  BAR.SYNC.DEFER_BLOCKING 0x1, 0x80 ;  /* 0x0042000000007b1d */ /* 0x000fec0000010000 */
[----:B------:R-:W2:Y:S01]  /*65f0*/  @P6 SYNCS.PHASECHK.TRANS64.TRYWAIT P0, [R0+URZ+0x50], R2 ;  /* 0x00005002000065a7 */ /* 0x000ea200080011ff */
[----:B------:R-:W-:Y:S01]  /*6600*/  BSSY B1, `(.L_x_101) ;  /* 0x0000021000017945 */ /* 0x000fe20003800000 */
[----:B--2---:R-:W-:Y:S03]  /*6610*/  @P6 SEL R115, RZ, 0x1, !P0 ;  /* 0x00000001ff736807 */ /* 0x004fe60004000000 */
[----:B------:R-:W-:Y:S05]  /*6620*/  @!P6 BRA `(.L_x_102) ;  /* 0x000000000078e947 */ /* 0x000fea0003800000 */
[----:B------:R-:W-:Y:S01]  /*6630*/  ISETP.NE.AND P1, PT, R116, RZ, PT ;  /* 0x000000ff7400720c */ /* 0x000fe20003f25270 */
[----:B------:R-:W-:Y:S01]  /*6640*/  BSSY B0, `(.L_x_103) ;  /* 0x0000009000007945 */ /* 0x000fe20003800000 */
[----:B------:R-:W-:Y:S11]  /*6650*/  ISETP.NE.AND P0, PT, R115, RZ, PT ;  /* 0x000000ff7300720c */ /* 0x000ff60003f05270 */
[----:B------:R-:W-:Y:S05]  /*6660*/  @P1 IMAD R2, R105, 0x1000, R100 ;  /* 0x0000100069021824 */ /* 0x000fea00078e0264 */
[----:B------:R-:W-:Y:S05]  /*6670*/  @P1 IADD3 R4, PT, PT, R2, UR49, RZ ;  /* 0x0000003102041c10 */ /* 0x000fea000fffe0ff */
[----:B------:R-:W-:Y:S01]  /*6680*/  @P1 IMAD.IADD R4, R4, 0x1, R117 ;  /* 0x0000000104041824 */ /* 0x000fe200078e0275 */
[----:B------:R-:W-:Y:S06]  /*6690*/  @P0 BRA `(.L_x_104) ;  /* 0x00000000000c0947 */ /* 0x000fec0003800000 */
[----:B------:R-:W-:Y:S04]  /*66a0*/  SHF.L.U32 R3, R104, 0x1f, RZ ;  /* 0x0000001f68037819 */ /* 0x000fe800000006ff */
[----:B------:R-:W2:Y:S02]  /*66b0*/  SYNCS.PHASECHK.TRANS64.TRYWAIT P0, [R0+URZ+0x50], R3 ;  /* 0x00005003000075a7 */ /* 0x000ea400080011ff */
[----:B--2---:R-:W-:Y:S05]  /*66c0*/  @!P0 BRA `(.L_x_105) ;  /* 0x0000003000e48947 */ /* 0x004fea0003800000 */
.L_x_104:
[----:B------:R-:W-:Y:S05]  /*66d0*/  BSYNC B0 ;  /* 0x0000000000007941 */ /* 0x000fea0003800000 */
.L_x_103:
[----:B------:R-:W-:Y:S01]  /*66e0*/  ISETP.NE.AND P0, PT, R116, RZ, PT ;  /* 0x000000ff7400720c */ /* 0x000fe20003f05270 */
[----:B------:R-:W-:Y:S11]  /*66f0*/  VIADD R105, R105, 0x1 ;  /* 0x0000000169697836 */ /* 0x000ff60000000000 */
[----:B------:R-:W-:Y:S01]  /*6700*/  @!UPT UIADD3 URZ, UPT, UPT, URZ, URZ, URZ ;  /* 0x000000fffffff290 */ /* 0x000fe2000fffe0ff */
[----:B------:R3:W4:Y:S04]  /*6710*/  @P0 LDS.128 R80, [R2+UR49+0x200] ;  /* 0x0002003102500984 */ /* 0x0007280008000c00 */
[----:B------:R1:W1:Y:S01]  /*6720*/  @P0 LDS.128 R84, [R4+0x210] ;  /* 0x0002100004540984 */ /* 0x0002620000000c00 */
        /* <DEDUP_REMOVED lines=8> */
[----:B---3--:R-:W-:Y:S02]  /*67b0*/  VIADD R2, R0, 0x70 ;  /* 0x0000007000027836 */ /* 0x008fe40000000000 */
[----:B--2---:R-:W-:Y:S05]  /*67c0*/  IMAD.U32 R0, RZ, RZ, UR37 ;  /* 0x00000025ff007e24 */ /* 0x004fea000f8e00ff */
[----:B------:R-:W-:Y:S04]  /*67d0*/  PRMT R0, R0, 0x654, R2 ;  /* 0x0000065400007816 */ /* 0x000fe80000000002 */
[----:B-----5:R2:W-:Y:S02]  /*67e0*/  SYNCS.ARRIVE.TRANS64.RED.A1T0 RZ, [R0+URZ], RZ ;  /* 0x000000ff00ff79a7 */ /* 0x0205e400081004ff */
[----:B--2---:R-:W-:Y:S04]  /*67f0*/  SEL R0, RZ, 0x1, P0 ;  /* 0x00000001ff007807 */ /* 0x004fe80000000000 */
[----:B-1--4-:R-:W-:Y:S02]  /*6800*/  LOP3.LUT R104, R104, R0, RZ, 0x3c, !PT ;  /* 0x0000000068687212 */ /* 0x012fe400078e3cff */
.L_x_102:
[----:B------:R-:W-:Y:S05]  /*6810*/  BSYNC B1 ;  /* 0x0000000000017941 */ /* 0x000fea0003800000 */
.L_x_101:
[----:B------:R-:W-:Y:S05]  /*6820*/  VIADD R0, R48, 0x40 ;  /* 0x0000004030007836 */ /* 0x000fea0000000000 */
[----:B------:R-:W-:Y:S04]  /*6830*/  SHF.R.U32.HI R0, RZ, 0x15, R0 ;  /* 0x00000015ff007819 */ /* 0x000fe80000011600 */
[----:B------:R-:W-:Y:S11]  /*6840*/  LOP3.LUT P0, RZ, R0, 0x3, R101, 0x48, !PT ;  /* 0x0000000300ff7812 */ /* 0x000ff60007804865 */
[----:B------:R-:W-:Y:S02]  /*6850*/  @!UPT UIADD3 URZ, UPT, UPT, URZ, URZ, URZ ;  /* 0x000000fffffff290 */ /* 0x000fe4000fffe0ff */
[----:B------:R-:W-:Y:S05]  /*6860*/  @!P0 BRA `(.L_x_106) ;  /* 0x0000000000408947 */ /* 0x000fea0003800000 */
[----:B------:R-:W2:Y:S01]  /*6870*/  LDCU.64 UR8, c[0x4][0x78] ;  /* 0x01000f00ff0877ac */ /* 0x000ea20008000a00 */
[----:B------:R-:W-:Y:S01]  /*6880*/  MOV R3, 0x0 ;  /* 0x0000000000037802 */ /* 0x000fe20000000f00 */
[----:B------:R-:W-:Y:S02]  /*6890*/  HFMA2 R12, -RZ, RZ, 0, 5.9604644775390625e-08 ;  /* 0x00000001ff0c7431 */ /* 0x000fe400000001ff */
[----:B------:R-:W-:Y:S02]  /*68a0*/  IMAD.MOV.U32 R8, RZ, RZ, 0x192 ;  /* 0x00000192ff087424 */ /* 0x000fe400078e00ff */
[----:B------:R-:W-:Y:S01]  /*68b0*/  IMAD.MOV.U32 R13, RZ, RZ, RZ ;  /* 0x000000ffff0d7224 */ /* 0x000fe200078e00ff */
[----:B------:R-:W3:Y:S01]  /*68c0*/  LDCU.64 UR6, c[0x4][0x80] ;  /* 0x01001000ff0677ac */ /* 0x000ee20008000a00 */
[----:B------:R-:W4:Y:S01]  /*68d0*/  LDC.64 R2, c[0x4][R3] ;  /* 0x0100000003027b82 */ /* 0x000f220000000a00 */
[----:B------:R-:W5:Y:S01]  /*68e0*/  LDCU.64 UR4, c[0x4][0x18] ;  /* 0x01000300ff0477ac */ /* 0x000f620008000a00 */
[----:B--2---:R-:W-:Y:S01]  /*68f0*/  MOV R5, UR9 ;  /* 0x0000000900057c02 */ /* 0x004fe20008000f00 */
[----:B------:R-:W-:Y:S01]  /*6900*/  IMAD.U32 R4, RZ, RZ, UR8 ;  /* 0x00000008ff047e24 */ /* 0x000fe2000f8e00ff */
[----:B---3--:R-:W-:Y:S01]  /*6910*/  MOV R7, UR7 ;  /* 0x0000000700077c02 */ /* 0x008fe20008000f00 */
[----:B------:R-:W-:Y:S01]  /*6920*/  IMAD.U32 R6, RZ, RZ, UR6 ;  /* 0x00000006ff067e24 */ /* 0x000fe2000f8e00ff */
[----:B-----5:R-:W-:Y:S01]  /*6930*/  MOV R11, UR5 ;  /* 0x00000005000b7c02 */ /* 0x020fe20008000f00 */
[----:B------:R-:W-:Y:S02]  /*6940*/  IMAD.U32 R10, RZ, RZ, UR4 ;  /* 0x00000004ff0a7e24 */ /* 0x000fe4000f8e00ff */
[----:B------:R-:W-:Y:S07]  /*6950*/  LEPC R20, `(.L_x_106) ;  /* 0x000000001014794e */ /* 0x000fee0000000000 */
[----:B-1--4-:R-:W-:Y:S05]  /*6960*/  CALL.ABS.NOINC R2 ;  /* 0x0000000002007343 */ /* 0x012fea0003c00000 */
.L_x_106:
[-C--:B------:R-:W-:Y:S01]  /*6970*/  F2FP.F16.E4M3.UNPACK_B R0, R81.reuse ;  /* 0x00000051ff00723e */ /* 0x080fe200020006ff */
[----:B------:R-:W-:Y:S05]  /*6980*/  WARPSYNC.ALL ;  /* 0x0000000000007948 */ /* 0x000fea0003800000 */
[----:B------:R-:W-:Y:S01]  /*6990*/  R2UR UR4, R48 ;  /* 0x00000000300472ca */ /* 0x000fe200000e0000 */
[--C-:B------:R-:W-:Y:S01]  /*69a0*/  HADD2.F32 R54, -RZ, R0.reuse.H0_H0 ;  /* 0x20000000ff367230 */ /* 0x100fe20000004100 */
[-C--:B------:R-:W-:Y:S01]  /*69b0*/  F2FP.F16.E4M3.UNPACK_B R2, R80.reuse.H1 ;  /* 0x00000050ff02723e */ /* 0x080fe200030006ff */
[----:B------:R-:W-:Y:S01]  /*69c0*/  HADD2.F32 R55, -RZ, R0.H1_H1 ;  /* 0x30000000ff377230 */ /* 0x000fe20000004100 */
[----:B------:R-:W-:Y:S01]  /*69d0*/  F2FP.F16.E4M3.UNPACK_B R0, R81.H1 ;  /* 0x00000051ff00723e */ /* 0x000fe200030006ff */
[----:B------:R-:W-:Y:S01]  /*69e0*/  BSSY.RECONVERGENT B0, `(.L_x_107) ;  /* 0x0000095000007945 */ /* 0x000fe20003800200 */
[----:B------:R-:W-:Y:S01]  /*69f0*/  F2FP.F16.E4M3.UNPACK_B R3, R80 ;  /* 0x00000050ff03723e */ /* 0x000fe200020006ff */
[----:B------:R-:W-:Y:S01]  /*6a00*/  HADD2.F32 R52, -RZ, R2.H0_H0 ;  /* 0x20000002ff347230 */ /* 0x000fe20000004100 */
[----:B------:R-:W-:Y:S01]  /*6a10*/  ISETP.NE.AND P0, PT, R110, RZ, PT ;  /* 0x000000ff6e00720c */ /* 0x000fe20003f05270 */
[--C-:B------:R-:W-:Y:S01]  /*6a20*/  HADD2.F32 R56, -RZ, R0.reuse.H0_H0 ;  /* 0x20000000ff387230 */ /* 0x100fe20000004100 */
[----:B------:R-:W-:Y:S01]  /*6a30*/  ISETP.NE.AND P6, PT, R118, RZ, PT ;  /* 0x000000ff7600720c */ /* 0x000fe20003fc5270 */
[----:B------:R-:W-:Y:S01]  /*6a40*/  HADD2.F32 R57, -RZ, R0.H1_H1 ;  /* 0x30000000ff397230 */ /* 0x000fe20000004100 */
[-C--:B------:R-:W-:Y:S01]  /*6a50*/  F2FP.F16.E4M3.UNPACK_B R0, R83.reuse ;  /* 0x00000053ff00723e */ /* 0x080fe200020006ff */
[----:B-1----:R-:W-:Y:S01]  /*6a60*/  LDTM.16dp32bit_t0_t15.x32 R4, tmem[UR4+0x40] ;  /* 0x00004004000479ee */ /* 0x002fe20008a80000 */
[----:B------:R-:W1:Y:S01]  /*6a70*/  LDTM.16dp32bit_t16_t31.x32 R4, tmem[UR4+0x60] ;  /* 0x00006004000479ee */ /* 0x000e620008aa0000 */
[----:B------:R-:W-:Y:S01]  /*6a80*/  HADD2.F32 R53, -RZ, R2.H1_H1 ;  /* 0x30000002ff357230 */ /* 0x000fe20000004100 */
[----:B------:R-:W-:Y:S01]  /*6a90*/  F2FP.F16.E4M3.UNPACK_B R2, R82.H1 ;  /* 0x00000052ff02723e */ /* 0x000fe200030006ff */
[--C-:B------:R-:W-:Y:S02]  /*6aa0*/  HADD2.F32 R50, -RZ, R3.reuse.H0_H0 ;  /* 0x20000003ff327230 */ /* 0x100fe40000004100 */
[--C-:B------:R-:W-:Y:S02]  /*6ab0*/  HADD2.F32 R62, -RZ, R0.reuse.H0_H0 ;  /* 0x20000000ff3e7230 */ /* 0x100fe40000004100 */
[----:B------:R-:W-:Y:S01]  /*6ac0*/  HADD2.F32 R63, -RZ, R0.H1_H1 ;  /* 0x30000000ff3f7230 */ /* 0x000fe20000004100 */
[----:B------:R-:W-:Y:S01]  /*6ad0*/  F2FP.F16.E4M3.UNPACK_B R0, R84.H1 ;  /* 0x00000054ff00723e */ /* 0x000fe200030006ff */
[--C-:B------:R-:W-:Y:S02]  /*6ae0*/  HADD2.F32 R60, -RZ, R2.reuse.H0_H0 ;  /* 0x20000002ff3c7230 */ /* 0x100fe40000004100 */
[----:B------:R-:W-:Y:S01]  /*6af0*/  HADD2.F32 R61, -RZ, R2.H1_H1 ;  /* 0x30000002ff3d7230 */ /* 0x000fe20000004100 */
[----:B------:R-:W-:Y:S01]  /*6b00*/  F2FP.F16.E4M3.UNPACK_B R2, R83.H1 ;  /* 0x00000053ff02723e */ /* 0x000fe200030006ff */
[----:B------:R-:W-:Y:S01]  /*6b10*/  HADD2.F32 R51, -RZ, R3.H1_H1 ;  /* 0x30000003ff337230 */ /* 0x000fe20000004100 */
[----:B------:R-:W-:Y:S01]  /*6b20*/  F2FP.F16.E4M3.UNPACK_B R3, R82 ;  /* 0x00000052ff03723e */ /* 0x000fe200020006ff */
[--C-:B------:R-:W-:Y:S02]  /*6b30*/  HADD2.F32 R68, -RZ, R0.reuse.H0_H0 ;  /* 0x20000000ff447230 */ /* 0x100fe40000004100 */
[----:B------:R-:W-:Y:S01]  /*6b40*/  HADD2.F32 R69, -RZ, R0.H1_H1 ;  /* 0x30000000ff457230 */ /* 0x000fe20000004100 */
[-C--:B------:R-:W-:Y:S01]  /*6b50*/  F2FP.F16.E4M3.UNPACK_B R0, R85.reuse.H1 ;  /* 0x00000055ff00723e */ /* 0x080fe200030006ff */
[--C-:B------:R-:W-:Y:S02]  /*6b60*/  HADD2.F32 R64, -RZ, R2.reuse.H0_H0 ;  /* 0x20000002ff407230 */ /* 0x100fe40000004100 */
[----:B------:R-:W-:Y:S01]  /*6b70*/  HADD2.F32 R65, -RZ, R2.H1_H1 ;  /* 0x30000002ff417230 */ /* 0x000fe20000004100 */
[----:B------:R-:W-:Y:S01]  /*6b80*/  F2FP.F16.E4M3.UNPACK_B R2, R85 ;  /* 0x00000055ff02723e */ /* 0x000fe200020006ff */
[--C-:B------:R-:W-:Y:S02]  /*6b90*/  HADD2.F32 R58, -RZ, R3.reuse.H0_H0 ;  /* 0x20000003ff3a7230 */ /* 0x100fe40000004100 */
[C---:B-1----:R-:W-:Y:S01]  /*6ba0*/  FMUL R7, R47.reuse, R7 ;  /* 0x000000072f077220 */ /* 0x042fe20000400000 */
[----:B------:R-:W-:Y:S01]  /*6bb0*/  HADD2.F32 R59, -RZ, R3.H1_H1 ;  /* 0x30000003ff3b7230 */ /* 0x000fe20000004100 */
[----:B------:R-:W-:Y:S01]  /*6bc0*/  F2FP.F16.E4M3.UNPACK_B R3, R84 ;  /* 0x00000054ff03723e */ /* 0x000fe200020006ff */
[--C-:B------:R-:W-:Y:S02]  /*6bd0*/  HADD2.F32 R72, -RZ, R0.reuse.H0_H0 ;  /* 0x20000000ff487230 */ /* 0x100fe40000004100 */
[C---:B------:R-:W-:Y:S01]  /*6be0*/  FMUL R11, R47.reuse, R11 ;  /* 0x0000000b2f0b7220 */ /* 0x040fe20000400000 */
[----:B------:R-:W-:Y:S01]  /*6bf0*/  HADD2.F32 R73, -RZ, R0.H1_H1 ;  /* 0x30000000ff497230 */ /* 0x000fe20000004100 */
[----:B------:R-:W-:Y:S01]  /*6c00*/  F2FP.F16.E4M3.UNPACK_B R0, R87 ;  /* 0x00000057ff00723e */ /* 0x000fe200020006ff */
[--C-:B------:R-:W-:Y:S02]  /*6c10*/  HADD2.F32 R70, -RZ, R2.reuse.H0_H0 ;  /* 0x20000002ff467230 */ /* 0x100fe40000004100 */
[C---:B------:R-:W-:Y:S01]  /*6c20*/  FMUL R15, R47.reuse, R15 ;  /* 0x0000000f2f0f7220 */ /* 0x040fe20000400000 */
[----:B------:R-:W-:Y:S01]  /*6c30*/  HADD2.F32 R71, -RZ, R2.H1_H1 ;  /* 0x30000002ff477230 */ /* 0x000fe20000004100 */
[-C--:B------:R-:W-:Y:S01]  /*6c40*/  F2FP.F16.E4M3.UNPACK_B R2, R86.reuse.H1 ;  /* 0x00000056ff02723e */ /* 0x080fe200030006ff */
[--C-:B------:R-:W-:Y:S02]  /*6c50*/  HADD2.F32 R66, -RZ, R3.reuse.H0_H0 ;  /* 0x20000003ff427230 */ /* 0x100fe40000004100 */
[----:B------:R-:W-:Y:S01]  /*6c60*/  HADD2.F32 R67, -RZ, R3.H1_H1 ;  /* 0x30000003ff437230 */ /* 0x000fe20000004100 */
[----:B------:R-:W-:Y:S01]  /*6c70*/  F2FP.F16.E4M3.UNPACK_B R3, R86 ;  /* 0x00000056ff03723e */ /* 0x000fe200020006ff */
[--C-:B------:R-:W-:Y:S02]  /*6c80*/  HADD2.F32 R78, -RZ, R0.reuse.H0_H0 ;  /* 0x20000000ff4e7230 */ /* 0x100fe40000004100 */
[----:B------:R-:W-:Y:S02]  /*6c90*/  HADD2.F32 R79, -RZ, R0.H1_H1 ;  /* 0x30000000ff4f7230 */ /* 0x000fe40000004100 */
[C---:B------:R-:W-:Y:S01]  /*6ca0*/  FMUL R0, R47.reuse, R4 ;  /* 0x000000042f007220 */ /* 0x040fe20000400000 */
[--C-:B------:R-:W-:Y:S02]  /*6cb0*/  HADD2.F32 R76, -RZ, R2.reuse.H0_H0 ;  /* 0x20000002ff4c7230 */ /* 0x100fe40000004100 */
[----:B------:R-:W-:Y:S01]  /*6cc0*/  FMUL R4, R47, R8 ;  /* 0x000000082f047220 */ /* 0x000fe20000400000 */
[----:B------:R-:W-:Y:S02]  /*6cd0*/  HADD2.F32 R77, -RZ, R2.H1_H1 ;  /* 0x30000002ff4d7230 */ /* 0x000fe40000004100 */
[----:B------:R-:W-:Y:S01]  /*6ce0*/  FFMA R0, R49, R50, R0 ;  /* 0x0000003231007223 */ /* 0x000fe20000000000 */
[--C-:B------:R-:W-:Y:S02]  /*6cf0*/  HADD2.F32 R74, -RZ, R3.reuse.H0_H0 ;  /* 0x20000003ff4a7230 */ /* 0x100fe40000004100 */
[C---:B------:R-:W-:Y:S01]  /*6d00*/  FMUL R2, R47.reuse, R5 ;  /* 0x000000052f027220 */ /* 0x040fe20000400000 */
[----:B------:R-:W-:Y:S02]  /*6d10*/  HADD2.F32 R75, -RZ, R3.H1_H1 ;  /* 0x30000003ff4b7230 */ /* 0x000fe40000004100 */
[C---:B------:R-:W-:Y:S01]  /*6d20*/  FMUL R5, R47.reuse, R9 ;  /* 0x000000092f057220 */ /* 0x040fe20000400000 */
[----:B------:R-:W-:Y:S01]  /*6d30*/  FMUL R8, R47, R12 ;  /* 0x0000000c2f087220 */ /* 0x000fe20000400000 */
[----:B------:R-:W-:Y:S01]  /*6d40*/  FFMA R2, R49, R51, R2 ;  /* 0x0000003331027223 */ /* 0x000fe20000000002 */
[C---:B------:R-:W-:Y:S01]  /*6d50*/  FMUL R9, R47.reuse, R13 ;  /* 0x0000000d2f097220 */ /* 0x040fe20000400000 */
[C---:B------:R-:W-:Y:S01]  /*6d60*/  FMUL R12, R47.reuse, R21 ;  /* 0x000000152f0c7220 */ /* 0x040fe20000400000 */
[C---:B------:R-:W-:Y:S01]  /*6d70*/  FMUL R21, R47.reuse, R30 ;  /* 0x0000001e2f157220 */ /* 0x040fe20000400000 */
[C---:B------:R-:W-:Y:S01]  /*6d80*/  FMUL R13, R47.reuse, R22 ;  /* 0x000000162f0d7220 */ /* 0x040fe20000400000 */
[C---:B------:R-:W-:Y:S01]  /*6d90*/  FMUL R22, R47.reuse, R31 ;  /* 0x0000001f2f167220 */ /* 0x040fe20000400000 */
        /* <DEDUP_REMOVED lines=8> */
[C---:B------:R-:W-:Y:S01]  /*6e20*/  FFMA R6, R49.reuse, R56, R6 ;  /* 0x0000003831067223 */ /* 0x040fe20000000006 */
[C---:B------:R-:W-:Y:S01]  /*6e30*/  FFMA R11, R49.reuse, R57, R11 ;  /* 0x00000039310b7223 */ /* 0x040fe2000000000b */
[C---:B------:R-:W-:Y:S01]  /*6e40*/  FFMA R8, R49.reuse, R58, R8 ;  /* 0x0000003a31087223 */ /* 0x040fe20000000008 */
[----:B------:R-:W-:Y:S01]  /*6e50*/  FFMA R9, R49, R59, R9 ;  /* 0x0000003b31097223 */ /* 0x000fe20000000009 */
[----:B------:R-:W-:Y:S01]  /*6e60*/  F2FP.SATFINITE.E4M3.F32.PACK_AB_MERGE_C R52, R7, R3, RZ ;  /* 0x000000030734723e */ /* 0x000fe200048070ff */
[----:B------:R-:W-:Y:S01]  /*6e70*/  FFMA R10, R49, R60, R10 ;  /* 0x0000003c310a7223 */ /* 0x000fe2000000000a */
[----:B------:R-:W-:Y:S01]  /*6e80*/  F2FP.SATFINITE.E4M3.F32.PACK_AB_MERGE_C R53, R11, R6, RZ ;  /* 0x000000060b35723e */ /* 0x000fe200048070ff */
[----:B------:R-:W-:Y:S01]  /*6e90*/  FFMA R15, R49, R61, R15 ;  /* 0x0000003d310f7223 */ /* 0x000fe2000000000f */
[C---:B------:R-:W-:Y:S01]  /*6ea0*/  FMUL R3, R47.reuse, R16 ;  /* 0x000000102f037220 */ /* 0x040fe20000400000 */
[C---:B------:R-:W-:Y:S01]  /*6eb0*/  FMUL R6, R47.reuse, R17 ;  /* 0x000000112f067220 */ /* 0x040fe20000400000 */
[----:B------:R-:W-:Y:S01]  /*6ec0*/  F2FP.F16.E4M3.UNPACK_B R51, R87.H1 ;  /* 0x00000057ff33723e */ /* 0x000fe200030006ff */
[----:B------:R-:W-:Y:S01]  /*6ed0*/  FMUL R11, R47, R20 ;  /* 0x000000142f0b7220 */ /* 0x000fe20000400000 */
[----:B------:R-:W-:Y:S01]  /*6ee0*/  F2FP.SATFINITE.E4M3.F32.PACK_AB_MERGE_C R54, R15, R10, RZ ;  /* 0x0000000a0f36723e */ /* 0x000fe200048070ff */
[C---:B------:R-:W-:Y:S01]  /*6ef0*/  FFMA R3, R49.reuse, R62, R3 ;  /* 0x0000003e31037223 */ /* 0x040fe20000000003 */
[----:B------:R-:W-:Y:S01]  /*6f00*/  FFMA R6, R49, R63, R6 ;  /* 0x0000003f31067223 */ /* 0x000fe20000000006 */
[----:B------:R-:W-:Y:S01]  /*6f10*/  FMUL R20, R47, R29 ;  /* 0x0000001d2f147220 */ /* 0x000fe20000400000 */
[----:B------:R-:W-:Y:S01]  /*6f20*/  F2FP.SATFINITE.E4M3.F32.PACK_AB_MERGE_C R29, R5, R4, R53 ;  /* 0x00000004051d723e */ /* 0x000fe20004807035 */
[----:B------:R-:W-:Y:S01]  /*6f30*/  FMUL R10, R47, R19 ;  /* 0x000000132f0a7220 */ /* 0x000fe20000400000 */
[----:B------:R-:W-:Y:S01]  /*6f40*/  F2FP.SATFINITE.E4M3.F32.PACK_AB_MERGE_C R30, R9, R8, R54 ;  /* 0x00000008091e723e */ /* 0x000fe20004807036 */
        /* <DEDUP_REMOVED lines=10> */
[----:B------:R-:W-:Y:S01]  /*6ff0*/  FFMA R14, R49, R69, R14 ;  /* 0x00000045310e7223 */ /* 0x000fe2000000000e */
[----:B------:R-:W-:Y:S01]  /*7000*/  FMUL R18, R47, R27 ;  /* 0x0000001b2f127220 */ /* 0x000fe20000400000 */
[C---:B------:R-:W-:Y:S01]  /*7010*/  FFMA R15, R49.reuse, R70, R15 ;  /* 0x00000046310f7223 */ /* 0x040fe2000000000f */
[C---:B------:R-:W-:Y:S01]  /*7020*/  FFMA R16, R49.reuse, R71, R16 ;  /* 0x0000004731107223 */ /* 0x040fe20000000010 */
[C---:B------:R-:W-:Y:S01]  /*7030*/  FFMA R17, R49.reuse, R72, R17 ;  /* 0x0000004831117223 */ /* 0x040fe20000000011 */
[C---:B------:R-:W-:Y:S01]  /*7040*/  FFMA R18, R49.reuse, R73, R18 ;  /* 0x0000004931127223 */ /* 0x040fe20000000012 */
[----:B------:R-:W-:Y:S01]  /*7050*/  FFMA R19, R49, R74, R19 ;  /* 0x0000004a31137223 */ /* 0x000fe20000000013 */
[----:B------:R-:W-:Y:S01]  /*7060*/  FMUL R23, R47, R32 ;  /* 0x000000202f177220 */ /* 0x000fe20000400000 */
[----:B------:R-:W-:Y:S01]  /*7070*/  FFMA R20, R49, R75, R20 ;  /* 0x0000004b31147223 */ /* 0x000fe20000000014 */
[----:B------:R-:W-:Y:S01]  /*7080*/  FMUL R24, R47, R33 ;  /* 0x000000212f187220 */ /* 0x000fe20000400000 */
[--C-:B------:R-:W-:Y:S02]  /*7090*/  HADD2.F32 R50, -RZ, R51.reuse.H0_H0 ;  /* 0x20000033ff327230 */ /* 0x100fe40000004100 */
[----:B------:R-:W-:Y:S01]  /*70a0*/  FFMA R21, R49, R76, R21 ;  /* 0x0000004c31157223 */ /* 0x000fe20000000015 */
[----:B------:R-:W-:Y:S02]  /*70b0*/  HADD2.F32 R51, -RZ, R51.H1_H1 ;  /* 0x30000033ff337230 */ /* 0x000fe40000004100 */
[----:B------:R-:W-:Y:S01]  /*70c0*/  FMUL R25, R47, R34 ;  /* 0x000000222f197220 */ /* 0x000fe20000400000 */
[----:B------:R-:W-:Y:S01]  /*70d0*/  FFMA R22, R49, R77, R22 ;  /* 0x0000004d31167223 */ /* 0x000fe20000000016 */
[----:B------:R-:W-:Y:S01]  /*70e0*/  FMUL R26, R47, R35 ;  /* 0x000000232f1a7220 */ /* 0x000fe20000400000 */
[----:B------:R-:W-:Y:S01]  /*70f0*/  F2FP.SATFINITE.E4M3.F32.PACK_AB_MERGE_C R7, R10, R7, RZ ;  /* 0x000000070a07723e */ /* 0x000fe200048070ff */
[C---:B------:R-:W-:Y:S01]  /*7100*/  FFMA R23, R49.reuse, R78, R23 ;  /* 0x0000004e31177223 */ /* 0x040fe20000000017 */
[C---:B------:R-:W-:Y:S01]  /*7110*/  FFMA R24, R49.reuse, R79, R24 ;  /* 0x0000004f31187223 */ /* 0x040fe20000000018 */
[C---:B------:R-:W-:Y:S01]  /*7120*/  FFMA R25, R49.reuse, R50, R25 ;  /* 0x0000003231197223 */ /* 0x040fe20000000019 */
[----:B------:R-:W-:Y:S01]  /*7130*/  FFMA R26, R49, R51, R26 ;  /* 0x00000033311a7223 */ /* 0x000fe2000000001a */
[----:B------:R-:W-:Y:S02]  /*7140*/  F2FP.SATFINITE.E4M3.F32.PACK_AB_MERGE_C R28, R2, R0, R52 ;  /* 0x00000000021c723e */ /* 0x000fe40004807034 */
[----:B------:R-:W-:Y:S02]  /*7150*/  F2FP.SATFINITE.E4M3.F32.PACK_AB_MERGE_C R31, R6, R3, R7 ;  /* 0x00000003061f723e */ /* 0x000fe40004807007 */
[----:B------:R-:W-:Y:S02]  /*7160*/  F2FP.SATFINITE.E4M3.F32.PACK_AB_MERGE_C R13, R14, R13, RZ ;  /* 0x0000000d0e0d723e */ /* 0x000fe400048070ff */
[----:B------:R-:W-:Y:S01]  /*7170*/  F2FP.SATFINITE.E4M3.F32.PACK_AB_MERGE_C R17, R18, R17, RZ ;  /* 0x000000111211723e */ /* 0x000fe200048070ff */
[----:B------:R1:W-:Y:S01]  /*7180*/  STS.128 [R100+UR49+0x5200], R28 ;  /* 0x0052001c64007988 */ /* 0x0003e20008000c31 */
[----:B------:R-:W-:Y:S02]  /*7190*/  F2FP.SATFINITE.E4M3.F32.PACK_AB_MERGE_C R14, R22, R21, RZ ;  /* 0x00000015160e723e */ /* 0x000fe400048070ff */
[----:B------:R-:W-:Y:S02]  /*71a0*/  F2FP.SATFINITE.E4M3.F32.PACK_AB_MERGE_C R25, R26, R25, RZ ;  /* 0x000000191a19723e */ /* 0x000fe400048070ff */
[----:B------:R-:W-:Y:S02]  /*71b0*/  F2FP.SATFINITE.E4M3.F32.PACK_AB_MERGE_C R12, R12, R11, R13 ;  /* 0x0000000b0c0c723e */ /* 0x000fe4000480700d */
[----:B------:R-:W-:Y:S02]  /*71c0*/  F2FP.SATFINITE.E4M3.F32.PACK_AB_MERGE_C R13, R16, R15, R17 ;  /* 0x0000000f100d723e */ /* 0x000fe40004807011 */
        /* <DEDUP_REMOVED lines=13> */
[----:B------:R-:W-:Y:S02]  /*72a0*/  UIADD3 UR8, UP0, UPT, UR52, 0x680, URZ ;  /* 0x0000068034087890 */ /* 0x000fe4000ff1e0ff */
[----:B------:R-:W-:Y:S02]  /*72b0*/  UIADD3 UR5, UPT, UPT, UR41, 0x40, URZ ;  /* 0x0000004029057890 */ /* 0x000fe4000fffe0ff */
[----:B------:R-:W-:Y:S02]  /*72c0*/  UIADD3 UR4, UPT, UPT, UR49, 0x5200, URZ ;  /* 0x0000520031047890 */ /* 0x000fe4000fffe0ff */
[----:B------:R-:W-:Y:S01]  /*72d0*/  UIADD3.X UR9, UPT, UPT, URZ, UR53, URZ, UP0, !UPT ;  /* 0x00000035ff097290 */ /* 0x000fe200087fe4ff */
[----:B------:R-:W-:Y:S01]  /*72e0*/  UMOV UR6, UR42 ;  /* 0x0000002a00067c82 */ /* 0x000fe20008000000 */
[----:B------:R-:W-:Y:S07]  /*72f0*/  UMOV UR7, UR36 ;  /* 0x0000002400077c82 */ /* 0x000fee0008000000 */
[----:B------:R2:W-:Y:S01]  /*7300*/  UTMASTG.3D [UR4], [UR8] ;  /* 0x00000004080073b5 */ /* 0x0005e20008010000 */
[----:B------:R0:W-:Y:S01]  /*7310*/  UTMACMDFLUSH ;  /* 0x00000000000079b7 */ /* 0x0001e20000000000 */
[----:B--2---:R-:W-:Y:S04]  /*7320*/  DEPBAR.LE SB0, 0x1 ;  /* 0x000080400000791a */ /* 0x004fe80000000000 */
.L_x_108:
[----:B------:R-:W-:Y:S05]  /*7330*/  BSYNC.RECONVERGENT B0 ;  /* 0x0000000000007941 */ /* 0x000fea0003800200 */
.L_x_107:
        /* <DEDUP_REMOVED lines=15> */
.L_x_112:
[----:B------:R-:W-:Y:S05]  /*7430*/  BSYNC B0 ;  /* 0x0000000000007941 */ /* 0x000fea0003800000 */
.L_x_111:
[----:B------:R-:W-:Y:S01]  /*7440*/  ISETP.NE.AND P0, PT, R116, RZ, PT ;  /* 0x000000ff7400720c */ /* 0x000fe20003f05270 */
[----:B------:R-:W-:Y:S11]  /*7450*/  VIADD R105, R105, 0x1 ;  /* 0x0000000169697836 */ /* 0x000ff60000000000 */
[----:B------:R-:W-:Y:S01]  /*7460*/  @!UPT UIADD3 URZ, UPT, UPT, URZ, URZ, URZ ;  /* 0x000000fffffff290 */ /* 0x000fe2000fffe0ff */
[----:B------:R3:W4:Y:S04]  /*7470*/  @P0 LDS.128 R84, [R2+0x210] ;  /* 0x0002100002540984 */ /* 0x0007280000000c00 */
[----:B------:R1:W1:Y:S01]  /*7480*/  @P0 LDS.128 R80, [R3+UR49+0x200] ;  /* 0x0002003103500984 */ /* 0x0002620008000c00 */
        /* <DEDUP_REMOVED lines=14> */
.L_x_110:
[----:B------:R-:W-:Y:S05]  /*7570*/  BSYNC B1 ;  /* 0x0000000000017941 */ /* 0x000fea0003800000 */
.L_x_109:
[----:B------:R-:W-:Y:S05]  /*7580*/  VIADD R0, R48, 0x80 ;  /* 0x0000008030007836 */ /* 0x000fea0000000000 */
[----:B------:R-:W-:Y:S04]  /*7590*/  SHF.R.U32.HI R0, RZ, 0x15, R0 ;  /* 0x00000015ff007819 */ /* 0x000fe80000011600 */
[----:B------:R-:W-:Y:S11]  /*75a0*/  LOP3.LUT P0, RZ, R0, 0x3, R101, 0x48, !PT ;  /* 0x0000000300ff7812 */ /* 0x000ff60007804865 */
[----:B------:R-:W-:Y:S02]  /*75b0*/  @!UPT UIADD3 URZ, UPT, UPT, URZ, URZ, URZ ;  /* 0x000000fffffff290 */ /* 0x000fe4000fffe0ff */
[----:B------:R-:W-:Y:S05]  /*75c0*/  @!P0 BRA `(.L_x_114) ;  /* 0x0000000000408947 */ /* 0x000fea0003800000 */
[----:B------:R-:W2:Y:S01]  /*75d0*/  LDCU.64 UR8, c[0x4][0x78] ;  /* 0x01000f00ff0877ac */ /* 0x000ea20008000a00 */
[----:B------:R-:W-:Y:S01]  /*75e0*/  MOV R3, 0x0 ;  /* 0x0000000000037802 */ /* 0x000fe20000000f00 */
[----:B-1----:R-:W-:Y:S02]  /*75f0*/  HFMA2 R12, -RZ, RZ, 0, 5.9604644775390625e-08 ;  /* 0x00000001ff0c7431 */ /* 0x002fe400000001ff */
[----:B------:R-:W-:Y:S02]  /*7600*/  IMAD.MOV.U32 R8, RZ, RZ, 0x192 ;  /* 0x00000192ff087424 */ /* 0x000fe400078e00ff */
[----:B------:R-:W-:Y:S01]  /*7610*/  IMAD.MOV.U32 R13, RZ, RZ, RZ ;  /* 0x000000ffff0d7224 */ /* 0x000fe200078e00ff */
[----:B------:R-:W1:Y:S01]  /*7620*/  LDCU.64 UR6, c[0x4][0x80] ;  /* 0x01001000ff0677ac */ /* 0x000e620008000a00 */
[----:B------:R-:W3:Y:S01]  /*7630*/  LDC.64 R2, c[0x4][R3] ;  /* 0x0100000003027b82 */ /* 0x000ee20000000a00 */
[----:B------:R-:W4:Y:S01]  /*7640*/  LDCU.64 UR4, c[0x4][0x18] ;  /* 0x01000300ff0477ac */ /* 0x000f220008000a00 */
[----:B--2---:R-:W-:Y:S01]  /*7650*/  MOV R5, UR9 ;  /* 0x0000000900057c02 */ /* 0x004fe20008000f00 */
[----:B------:R-:W-:Y:S01]  /*7660*/  IMAD.U32 R4, RZ, RZ, UR8 ;  /* 0x00000008ff047e24 */ /* 0x000fe2000f8e00ff */
[----:B-1----:R-:W-:Y:S01]  /*7670*/  MOV R7, UR7 ;  /* 0x0000000700077c02 */ /* 0x002fe20008000f00 */
[----:B------:R-:W-:Y:S01]  /*7680*/  IMAD.U32 R6, RZ, RZ, UR6 ;  /* 0x00000006ff067e24 */ /* 0x000fe2000f8e00ff */
[----:B----4-:R-:W-:Y:S01]  /*7690*/  MOV R11, UR5 ;  /* 0x00000005000b7c02 */ /* 0x010fe20008000f00 */
[----:B------:R-:W-:Y:S02]  /*76a0*/  IMAD.U32 R10, RZ, RZ, UR4 ;  /* 0x00000004ff0a7e24 */ /* 0x000fe4000f8e00ff */
[----:B------:R-:W-:Y:S07]  /*76b0*/  LEPC R20, `(.L_x_114) ;  /* 0x000000001014794e */ /* 0x000fee0000000000 */
[----:B---3--:R-:W-:Y:S05]  /*76c0*/  CALL.ABS.NOINC R2 ;  /* 0x0000000002007343 */ /* 0x008fea0003c00000 */
.L_x_114:
        /* <DEDUP_REMOVED lines=148> */
[----:B------:R-:W-:Y:S02]  /*8010*/  UIADD3 UR8, UP0, UPT, UR52, 0x680, URZ ;  /* 0x0000068034087890 */ /* 0x000fe4000ff1e0ff */
[----:B------:R-:W-:Y:S02]  /*8020*/  UIADD3 UR5, UPT, UPT, UR41, 0x80, URZ ;  /* 0x0000008029057890 */ /* 0x000fe4000fffe0ff */
[----:B------:R-:W-:Y:S01]  /*8030*/  MOV R109, UR10 ;  /* 0x0000000a006d7c02 */ /* 0x000fe20008000f00 */
[----:B------:R-:W-:Y:S01]  /*8040*/  UIADD3.X UR9, UPT, UPT, URZ, UR53, URZ, UP0, !UPT ;  /* 0x00000035ff097290 */ /* 0x000fe200087fe4ff */
[----:B------:R-:W-:Y:S02]  /*8050*/  UMOV UR6, UR42 ;  /* 0x0000002a00067c82 */ /* 0x000fe40008000000 */
[----:B------:R-:W-:Y:S01]  /*8060*/  R2UR UR4, R109 ;  /* 0x000000006d0472ca */ /* 0x000fe200000e0000 */
[----:B------:R-:W-:Y:S11]  /*8070*/  UMOV UR7, UR36 ;  /* 0x0000002400077c82 */ /* 0x000ff60008000000 */
[----:B------:R-:W-:Y:S01]  /*8080*/  @!UPT UIADD3 URZ, UPT, UPT, URZ, URZ, URZ ;  /* 0x000000fffffff290 */ /* 0x000fe2000fffe0ff */
[----:B------:R2:W-:Y:S01]  /*8090*/  UTMASTG.3D [UR4], [UR8] ;  /* 0x00000004080073b5 */ /* 0x0005e20008010000 */
[----:B------:R0:W-:Y:S01]  /*80a0*/  UTMACMDFLUSH ;  /* 0x00000000000079b7 */ /* 0x0001e20000000000 */
[----:B--2---:R-:W-:Y:S04]  /*80b0*/  DEPBAR.LE SB0, 0x1 ;  /* 0x000080400000791a */ /* 0x004fe80000000000 */
.L_x_116:
[----:B------:R-:W-:Y:S05]  /*80c0*/  BSYNC.RECONVERGENT B0 ;  /* 0x0000000000007941 */ /* 0x000fea0003800200 */
.L_x_115:
        /* <DEDUP_REMOVED lines=15> */
.L_x_120:
[----:B------:R-:W-:Y:S05]  /*81c0*/  BSYNC B0 ;  /* 0x0000000000007941 */ /* 0x000fea0003800000 */
.L_x_119:
        /* <DEDUP_REMOVED lines=19> */
.L_x_118:
[----:B------:R-:W-:Y:S05]  /*8300*/  BSYNC B1 ;  /* 0x0000000000017941 */ /* 0x000fea0003800000 */
.L_x_117:
        /* <DEDUP_REMOVED lines=21> */
.L_x_122:
[----:B------:R-:W-:Y:S01]  /*8460*/  ISETP.NE.AND P0, PT, R110, RZ, PT ;  /* 0x000000ff6e00720c */ /* 0x000fe20003f05270 */
[----:B------:R-:W-:Y:S05]  /*8470*/  WARPSYNC.ALL ;  /* 0x0000000000007948 */ /* 0x000fea0003800000 */
[----:B------:R-:W-:Y:S01]  /*8480*/  R2UR UR4, R48 ;  /* 0x00000000300472ca */ /* 0x000fe200000e0000 */
[----:B------:R-:W-:Y:S01]  /*8490*/  BSSY.RECONVERGENT B0, `(.L_x_123) ;  /* 0x000009c000007945 */ /* 0x000fe20003800200 */
[-C--:B------:R-:W-:Y:S02]  /*84a0*/  F2FP.F16.E4M3.UNPACK_B R2, R80.reuse ;  /* 0x00000050ff02723e */ /* 0x080fe400020006ff */
[----:B------:R-:W-:Y:S02]  /*84b0*/  F2FP.F16.E4M3.UNPACK_B R80, R80.H1 ;  /* 0x00000050ff50723e */ /* 0x000fe400030006ff */
[-C--:B------:R-:W-:Y:S01]  /*84c0*/  F2FP.F16.E4M3.UNPACK_B R51, R81.reuse ;  /* 0x00000051ff33723e */ /* 0x080fe200020006ff */
[--C-:B------:R-:W-:Y:S01]  /*84d0*/  HADD2.F32 R0, -RZ, R2.reuse.H0_H0 ;  /* 0x20000002ff007230 */ /* 0x100fe20000004100 */
[----:B------:R-:W-:Y:S01]  /*84e0*/  F2FP.F16.E4M3.UNPACK_B R81, R81.H1 ;  /* 0x00000051ff51723e */ /* 0x000fe200030006ff */
[----:B------:R-:W-:Y:S01]  /*84f0*/  HADD2.F32 R2, -RZ, R2.H1_H1 ;  /* 0x30000002ff027230 */ /* 0x000fe20000004100 */
[-C--:B------:R-:W-:Y:S01]  /*8500*/  F2FP.F16.E4M3.UNPACK_B R55, R82.reuse ;  /* 0x00000052ff37723e */ /* 0x080fe200020006ff */
[--C-:B------:R-:W-:Y:S01]  /*8510*/  HADD2.F32 R3, -RZ, R80.reuse.H0_H0 ;  /* 0x20000050ff037230 */ /* 0x100fe20000004100 */
[----:B------:R-:W-:Y:S01]  /*8520*/  F2FP.F16.E4M3.UNPACK_B R82, R82.H1 ;  /* 0x00000052ff52723e */ /* 0x000fe200030006ff */
[----:B-1----:R-:W-:Y:S01]  /*8530*/  LDTM.16dp32bit_t0_t15.x32 R4, tmem[UR4+0xc0] ;  /* 0x0000c004000479ee */ /* 0x002fe20008a80000 */
[----:B------:R-:W1:Y:S01]  /*8540*/  LDTM.16dp32bit_t16_t31.x32 R4, tmem[UR4+0xe0] ;  /* 0x0000e004000479ee */ /* 0x000e620008aa0000 */
[----:B------:R-:W-:Y:S01]  /*8550*/  NOP ;  /* 0x0000000000007918 */ /* 0x000fe20000000000 */
[--C-:B------:R-:W-:Y:S01]  /*8560*/  HADD2.F32 R50, -RZ, R51.reuse.H0_H0 ;  /* 0x20000033ff327230 */ /* 0x100fe20000004100 */
[----:B------:R-:W-:Y:S01]  /*8570*/  R2UR UR5, R113 ;  /* 0x00000000710572ca */ /* 0x000fe200000e0000 */
[----:B------:R-:W-:Y:S01]  /*8580*/  HADD2.F32 R51, -RZ, R51.H1_H1 ;  /* 0x30000033ff337230 */ /* 0x000fe20000004100 */
[----:B------:R-:W-:Y:S01]  /*8590*/  F2FP.F16.E4M3.UNPACK_B R59, R83 ;  /* 0x00000053ff3b723e */ /* 0x000fe200020006ff */
[--C-:B------:R-:W-:Y:S01]  /*85a0*/  HADD2.F32 R54, -RZ, R55.reuse.H0_H0 ;  /* 0x20000037ff367230 */ /* 0x100fe20000004100 */
[----:B------:R-:W-:Y:S01]  /*85b0*/  F2FP.F16.E4M3.UNPACK_B R63, R84 ;  /* 0x00000054ff3f723e */ /* 0x000fe200020006ff */
[----:B------:R-:W-:Y:S01]  /*85c0*/  HADD2.F32 R55, -RZ, R55.H1_H1 ;  /* 0x30000037ff377230 */ /* 0x000fe20000004100 */
[----:B------:R-:W-:Y:S01]  /*85d0*/  F2FP.F16.E4M3.UNPACK_B R67, R85 ;  /* 0x00000055ff43723e */ /* 0x000fe200020006ff */
[--C-:B------:R-:W-:Y:S01]  /*85e0*/  HADD2.F32 R58, -RZ, R59.reuse.H0_H0 ;  /* 0x2000003bff3a7230 */ /* 0x100fe20000004100 */
[----:B------:R-:W-:Y:S01]  /*85f0*/  F2FP.F16.E4M3.UNPACK_B R71, R86 ;  /* 0x00000056ff47723e */ /* 0x000fe200020006ff */
[----:B------:R-:W-:Y:S01]  /*8600*/  HADD2.F32 R59, -RZ, R59.H1_H1 ;  /* 0x3000003bff3b7230 */ /* 0x000fe20000004100 */
[----:B------:R-:W-:Y:S01]  /*8610*/  F2FP.F16.E4M3.UNPACK_B R74, R87 ;  /* 0x00000057ff4a723e */ /* 0x000fe200020006ff */
[--C-:B------:R-:W-:Y:S01]  /*8620*/  HADD2.F32 R62, -RZ, R63.reuse.H0_H0 ;  /* 0x2000003fff3e7230 */ /* 0x100fe20000004100 */
[----:B------:R-:W-:Y:S01]  /*8630*/  F2FP.F16.E4M3.UNPACK_B R83, R83.H1 ;  /* 0x00000053ff53723e */ /* 0x000fe200030006ff */
[----:B------:R-:W-:Y:S01]  /*8640*/  UIADD3 UR5, UPT, UPT, UR5, 0xe0, URZ ;  /* 0x000000e005057890 */ /* 0x000fe2000fffe0ff */
[----:B------:R-:W-:Y:S01]  /*8650*/  HADD2.F32 R63, -RZ, R63.H1_H1 ;  /* 0x3000003fff3f7230 */ /* 0x000fe20000004100 */
[----:B------:R-:W-:Y:S01]  /*8660*/  F2FP.F16.E4M3.UNPACK_B R84, R84.H1 ;  /* 0x00000054ff54723e */ /* 0x000fe200030006ff */
[--C-:B------:R-:W-:Y:S01]  /*8670*/  HADD2.F32 R66, -RZ, R67.reuse.H0_H0 ;  /* 0x20000043ff427230 */ /* 0x100fe20000004100 */
[----:B------:R-:W-:Y:S01]  /*8680*/  UPRMT UR5, UR37, 0x654, UR5 ;  /* 0x0000065425057896 */ /* 0x000fe20008000005 */
[----:B------:R-:W-:Y:S01]  /*8690*/  HADD2.F32 R67, -RZ, R67.H1_H1 ;  /* 0x30000043ff437230 */ /* 0x000fe20000004100 */
[----:B------:R-:W-:Y:S01]  /*86a0*/  F2FP.F16.E4M3.UNPACK_B R85, R85.H1 ;  /* 0x00000055ff55723e */ /* 0x000fe200030006ff */
[--C-:B------:R-:W-:Y:S02]  /*86b0*/  HADD2.F32 R70, -RZ, R71.reuse.H0_H0 ;  /* 0x20000047ff467230 */ /* 0x100fe40000004100 */
[C---:B-1----:R-:W-:Y:S01]  /*86c0*/  FMUL R4, R47.reuse, R4 ;  /* 0x000000042f047220 */ /* 0x042fe20000400000 */
[C---:B------:R-:W-:Y:S01]  /*86d0*/  FMUL R5, R47.reuse, R5 ;  /* 0x000000052f057220 */ /* 0x040fe20000400000 */
[C---:B------:R-:W-:Y:S01]  /*86e0*/  FMUL R8, R47.reuse, R8 ;  /* 0x000000082f087220 */ /* 0x040fe20000400000 */
[----:B------:R-:W-:Y:S01]  /*86f0*/  FMUL R9, R47, R9 ;  /* 0x000000092f097220 */ /* 0x000fe20000400000 */
[C---:B------:R-:W-:Y:S01]  /*8700*/  FFMA R4, R49.reuse, R0, R4 ;  /* 0x0000000031047223 */ /* 0x040fe20000000004 */
[----:B------:R-:W-:Y:S01]  /*8710*/  SYNCS.ARRIVE.TRANS64.RED.A1T0 RZ, [UR5], RZ ;  /* 0x000000ffffff79a7 */ /* 0x000fe20008100405 */
        /* <DEDUP_REMOVED lines=8> */
[----:B------:R-:W-:Y:S02]  /*87a0*/  HADD2.F32 R71, -RZ, R71.H1_H1 ;  /* 0x30000047ff477230 */ /* 0x000fe40000004100 */
[C---:B------:R-:W-:Y:S01]  /*87b0*/  FMUL R25, R47.reuse, R30 ;  /* 0x0000001e2f197220 */ /* 0x040fe20000400000 */
[C---:B------:R-:W-:Y:S01]  /*87c0*/  FMUL R30, R47.reuse, R35 ;  /* 0x000000232f1e7220 */ /* 0x040fe20000400000 */
[----:B------:R-:W-:Y:S02]  /*87d0*/  HADD2.F32 R48, -RZ, R80.H1_H1 ;  /* 0x30000050ff307230 */ /* 0x000fe40000004100 */
[C---:B------:R-:W-:Y:S01]  /*87e0*/  FMUL R6, R47.reuse, R6 ;  /* 0x000000062f067220 */ /* 0x040fe20000400000 */
[C---:B------:R-:W-:Y:S01]  /*87f0*/  FMUL R7, R47.reuse, R7 ;  /* 0x000000072f077220 */ /* 0x040fe20000400000 */
[--C-:B------:R-:W-:Y:S02]  /*8800*/  HADD2.F32 R52, -RZ, R81.reuse.H0_H0 ;  /* 0x20000051ff347230 */ /* 0x100fe40000004100 */
[----:B------:R-:W-:Y:S01]  /*8810*/  FMUL R10, R47, R10 ;  /* 0x0000000a2f0a7220 */ /* 0x000fe20000400000 */
[C---:B------:R-:W-:Y:S01]  /*8820*/  FFMA R6, R49.reuse, R3, R6 ;  /* 0x0000000331067223 */ /* 0x040fe20000000006 */
[----:B------:R-:W-:Y:S02]  /*8830*/  HADD2.F32 R53, -RZ, R81.H1_H1 ;  /* 0x30000051ff357230 */ /* 0x000fe40000004100 */
[C---:B------:R-:W-:Y:S01]  /*8840*/  FFMA R7, R49.reuse, R48, R7 ;  /* 0x0000003031077223 */ /* 0x040fe20000000007 */
[C---:B------:R-:W-:Y:S01]  /*8850*/  FFMA R8, R49.reuse, R50, R8 ;  /* 0x0000003231087223 */ /* 0x040fe20000000008 */
[C---:B------:R-:W-:Y:S01]  /*8860*/  FFMA R9, R49.reuse, R51, R9 ;  /* 0x0000003331097223 */ /* 0x040fe20000000009 */
[----:B------:R-:W-:Y:S01]  /*8870*/  FFMA R10, R49, R52, R10 ;  /* 0x00000034310a7223 */ /* 0x000fe2000000000a */
[--C-:B------:R-:W-:Y:S01]  /*8880*/  HADD2.F32 R48, -RZ, R74.reuse.H0_H0 ;  /* 0x2000004aff307230 */ /* 0x100fe20000004100 */
[----:B------:R-:W-:Y:S01]  /*8890*/  F2FP.SATFINITE.E4M3.F32.PACK_AB_MERGE_C R77, R7, R6, RZ ;  /* 0x00000006074d723e */ /* 0x000fe200048070ff */
[C---:B------:R-:W-:Y:S01]  /*88a0*/  FMUL R7, R47.reuse, R24 ;  /* 0x000000182f077220 */ /* 0x040fe20000400000 */
[C---:B------:R-:W-:Y:S01]  /*88b0*/  FMUL R24, R47.reuse, R29 ;  /* 0x0000001d2f187220 */ /* 0x040fe20000400000 */
[C---:B------:R-:W-:Y:S01]  /*88c0*/  FMUL R29, R47.reuse, R34 ;  /* 0x000000222f1d7220 */ /* 0x040fe20000400000 */
[----:B------:R-:W-:Y:S02]  /*88d0*/  HADD2.F32 R74, -RZ, R74.H1_H1 ;  /* 0x3000004aff4a7230 */ /* 0x000fe40000004100 */
[C---:B------:R-:W-:Y:S01]  /*88e0*/  FMUL R11, R47.reuse, R11 ;  /* 0x0000000b2f0b7220 */ /* 0x040fe20000400000 */
[--C-:B------:R-:W-:Y:S02]  /*88f0*/  HADD2.F32 R56, -RZ, R82.reuse.H0_H0 ;  /* 0x20000052ff387230 */ /* 0x100fe40000004100 */
[----:B------:R-:W-:Y:S01]  /*8900*/  FMUL R14, R47, R14 ;  /* 0x0000000e2f0e7220 */ /* 0x000fe20000400000 */
[----:B------:R-:W-:Y:S02]  /*8910*/  HADD2.F32 R57, -RZ, R82.H1_H1 ;  /* 0x30000052ff397230 */ /* 0x000fe40000004100 */
[C---:B------:R-:W-:Y:S01]  /*8920*/  FFMA R11, R49.reuse, R53, R11 ;  /* 0x00000035310b7223 */ /* 0x040fe2000000000b */
[----:B------:R-:W-:Y:S01]  /*8930*/  F2FP.F16.E4M3.UNPACK_B R86, R86.H1 ;  /* 0x00000056ff56723e */ /* 0x000fe200030006ff */
[C---:B------:R-:W-:Y:S01]  /*8940*/  FFMA R12, R49.reuse, R54, R12 ;  /* 0x00000036310c7223 */ /* 0x040fe2000000000c */
[C---:B------:R-:W-:Y:S01]  /*8950*/  FFMA R13, R49.reuse, R55, R13 ;  /* 0x00000037310d7223 */ /* 0x040fe2000000000d */
[----:B------:R-:W-:Y:S01]  /*8960*/  F2FP.F16.E4M3.UNPACK_B R87, R87.H1 ;  /* 0x00000057ff57723e */ /* 0x000fe200030006ff */
[----:B------:R-:W-:Y:S01]  /*8970*/  FFMA R14, R49, R56, R14 ;  /* 0x00000038310e7223 */ /* 0x000fe2000000000e */
[----:B------:R-:W-:Y:S01]  /*8980*/  F2FP.SATFINITE.E4M3.F32.PACK_AB_MERGE_C R10, R11, R10, RZ ;  /* 0x0000000a0b0a723e */ /* 0x000fe200048070ff */
[C---:B------:R-:W-:Y:S01]  /*8990*/  FMUL R15, R47.reuse, R15 ;  /* 0x0000000f2f0f7220 */ /* 0x040fe20000400000 */
[--C-:B------:R-:W-:Y:S02]  /*89a0*/  HADD2.F32 R60, -RZ, R83.reuse.H0_H0 ;  /* 0x20000053ff3c7230 */ /* 0x100fe40000004100 */
[----:B------:R-:W-:Y:S01]  /*89b0*/  FMUL R18, R47, R18 ;  /* 0x000000122f127220 */ /* 0x000fe20000400000 */
[----:B------:R-:W-:Y:S02]  /*89c0*/  HADD2.F32 R61, -RZ, R83.H1_H1 ;  /* 0x30000053ff3d7230 */ /* 0x000fe40000004100 */
[----:B------:R-:W-:Y:S01]  /*89d0*/  FFMA R15, R49, R57, R15 ;  /* 0x00000039310f7223 */ /* 0x000fe2000000000f */
[----:B------:R-:W-:Y:S01]  /*89e0*/  IADD3 R45, PT, PT, R45, 0x1, RZ ;  /* 0x000000012d2d7810 */ /* 0x000fe20007ffe0ff */
[C---:B------:R-:W-:Y:S01]  /*89f0*/  FFMA R16, R49.reuse, R58, R16 ;  /* 0x0000003a31107223 */ /* 0x040fe20000000010 */
        /* <DEDUP_REMOVED lines=8> */
[C---:B------:R-:W-:Y:S01]  /*8a80*/  FFMA R0, R49.reuse, R62, R0 ;  /* 0x0000003e31007223 */ /* 0x040fe20000000000 */
[C---:B------:R-:W-:Y:S01]  /*8a90*/  FFMA R2, R49.reuse, R63, R2 ;  /* 0x0000003f31027223 */ /* 0x040fe20000000002 */
[--C-:B------:R-:W-:Y:S02]  /*8aa0*/  HADD2.F32 R68, -RZ, R85.reuse.H0_H0 ;  /* 0x20000055ff447230 */ /* 0x100fe40000004100 */
[----:B------:R-:W-:Y:S01]  /*8ab0*/  FFMA R3, R49, R64, R3 ;  /* 0x0000004031037223 */ /* 0x000fe20000000003 */
[----:B------:R-:W-:Y:S02]  /*8ac0*/  HADD2.F32 R69, -RZ, R85.H1_H1 ;  /* 0x30000055ff457230 */ /* 0x000fe40000004100 */
[C---:B------:R-:W-:Y:S01]  /*8ad0*/  FMUL R21, R47.reuse, R26 ;  /* 0x0000001a2f157220 */ /* 0x040fe20000400000 */
[----:B------:R-:W-:Y:S01]  /*8ae0*/  FMUL R22, R47, R27 ;  /* 0x0000001b2f167220 */ /* 0x000fe20000400000 */
[C---:B------:R-:W-:Y:S01]  /*8af0*/  FFMA R6, R49.reuse, R65, R6 ;  /* 0x0000004131067223 */ /* 0x040fe20000000006 */
[----:B------:R-:W-:Y:S01]  /*8b00*/  FFMA R7, R49, R66, R7 ;  /* 0x0000004231077223 */ /* 0x000fe20000000007 */
[----:B------:R-:W-:Y:S01]  /*8b10*/  FMUL R23, R47, R28 ;  /* 0x0000001c2f177220 */ /* 0x000fe20000400000 */
[C---:B------:R-:W-:Y:S01]  /*8b20*/  FFMA R20, R49.reuse, R67, R20 ;  /* 0x0000004331147223 */ /* 0x040fe20000000014 */
[--C-:B------:R-:W-:Y:S02]  /*8b30*/  HADD2.F32 R72, -RZ, R86.reuse.H0_H0 ;  /* 0x20000056ff487230 */ /* 0x100fe40000004100 */
[C---:B------:R-:W-:Y:S01]  /*8b40*/  FFMA R21, R49.reuse, R68, R21 ;  /* 0x0000004431157223 */ /* 0x040fe20000000015 */
[----:B------:R-:W-:Y:S02]  /*8b50*/  HADD2.F32 R73, -RZ, R86.H1_H1 ;  /* 0x30000056ff497230 */ /* 0x000fe40000004100 */
[----:B------:R-:W-:Y:S01]  /*8b60*/  FFMA R22, R49, R69, R22 ;  /* 0x0000004531167223 */ /* 0x000fe20000000016 */
[C---:B------:R-:W-:Y:S01]  /*8b70*/  FMUL R26, R47.reuse, R31 ;  /* 0x0000001f2f1a7220 */ /* 0x040fe20000400000 */
[----:B------:R-:W-:Y:S01]  /*8b80*/  FMUL R27, R47, R32 ;  /* 0x000000202f1b7220 */ /* 0x000fe20000400000 */
[----:B------:R-:W-:Y:S01]  /*8b90*/  FFMA R23, R49, R70, R23 ;  /* 0x0000004631177223 */ /* 0x000fe20000000017 */
[----:B------:R-:W-:Y:S01]  /*8ba0*/  FMUL R28, R47, R33 ;  /* 0x000000212f1c7220 */ /* 0x000fe20000400000 */
[C---:B------:R-:W-:Y:S01]  /*8bb0*/  FFMA R24, R49.reuse, R71, R24 ;  /* 0x0000004731187223 */ /* 0x040fe20000000018 */
[--C-:B------:R-:W-:Y:S02]  /*8bc0*/  HADD2.F32 R75, -RZ, R87.reuse.H0_H0 ;  /* 0x20000057ff4b7230 */ /* 0x100fe40000004100 */
[C---:B------:R-:W-:Y:S01]  /*8bd0*/  FFMA R25, R49.reuse, R72, R25 ;  /* 0x0000004831197223 */ /* 0x040fe20000000019 */
[----:B------:R-:W-:Y:S02]  /*8be0*/  HADD2.F32 R76, -RZ, R87.H1_H1 ;  /* 0x30000057ff4c7230 */ /* 0x000fe40000004100 */
[----:B------:R-:W-:Y:S01]  /*8bf0*/  FFMA R26, R49, R73, R26 ;  /* 0x00000049311a7223 */ /* 0x000fe2000000001a */
[----:B------:R-:W-:Y:S01]  /*8c00*/  F2FP.SATFINITE.E4M3.F32.PACK_AB_MERGE_C R14, R15, R14, RZ ;  /* 0x0000000e0f0e723e */ /* 0x000fe200048070ff */
[----:B------:R-:W-:Y:S01]  /*8c10*/  FFMA R27, R49, R48, R27 ;  /* 0x00000030311b7223 */ /* 0x000fe2000000001b */
[----:B------:R-:W-:Y:S01]  /*8c20*/  F2FP.SATFINITE.E4M3.F32.PACK_AB_MERGE_C R18, R19, R18, RZ ;  /* 0x000000121312723e */ /* 0x000fe200048070ff */
[C---:B------:R-:W-:Y:S01]  /*8c30*/  FFMA R28, R49.reuse, R74, R28 ;  /* 0x0000004a311c7223 */ /* 0x040fe2000000001c */
[C---:B------:R-:W-:Y:S01]  /*8c40*/  FFMA R29, R49.reuse, R75, R29 ;  /* 0x0000004b311d7223 */ /* 0x040fe2000000001d */
[----:B------:R-:W-:Y:S01]  /*8c50*/  FFMA R30, R49, R76, R30 ;  /* 0x0000004c311e7223 */ /* 0x000fe2000000001e */
[----:B------:R-:W-:Y:S02]  /*8c60*/  F2FP.SATFINITE.E4M3.F32.PACK_AB_MERGE_C R32, R5, R4, R77 ;  /* 0x000000040520723e */ /* 0x000fe4000480704d */
[----:B------:R-:W-:Y:S02]  /*8c70*/  F2FP.SATFINITE.E4M3.F32.PACK_AB_MERGE_C R33, R9, R8, R10 ;  /* 0x000000080921723e */ /* 0x000fe4000480700a */
        /* <DEDUP_REMOVED lines=10> */
[----:B------:R-:W-:Y:S05]  /*8d20*/  F2FP.SATFINITE.E4M3.F32.PACK_AB_MERGE_C R7, R28, R27, R29 ;  /* 0x0000001b1c07723e */ /* 0x000fea000480701d */
        /* <DEDUP_REMOVED lines=18> */
.L_x_124:
[----:B------:R-:W-:Y:S05]  /*8e50*/  BSYNC.RECONVERGENT B0 ;  /* 0x0000000000007941 */ /* 0x000fea0003800200 */
.L_x_123:
[----:B------:R-:W-:Y:S01]  /*8e60*/  BAR.SYNC.DEFER_BLOCKING 0x1, 0x80 ;  /* 0x0042000000007b1d */ /* 0x000fe20000010000 */
[----:B------:R-:W-:Y:S01]  /*8e70*/  ISETP.NE.AND P2, PT, R111, RZ, PT ;  /* 0x000000ff6f00720c */ /* 0x000fe20003f45270 */
[----:B------:R-:W-:Y:S01]  /*8e80*/  IMAD.IADD R14, R43, 0x1, R94 ;  /* 0x000000012b0e7824 */ /* 0x000fe200078e025e */
[----:B------:R-:W-:Y:S01]  /*8e90*/  ISETP.NE.AND P0, PT, R112, 0x2, PT ;  /* 0x000000027000780c */ /* 0x000fe20003f05270 */
[----:B------:R-:W-:Y:S01]  /*8ea0*/  IMAD.IADD R15, R44, 0x1, R95 ;  /* 0x000000012c0f7824 */ /* 0x000fe200078e025f */
[----:B------:R-:W-:Y:S02]  /*8eb0*/  ISETP.NE.AND P1, PT, R45, 0x4, PT ;  /* 0x000000042d00780c */ /* 0x000fe40003f25270 */
[----:B------:R-:W-:Y:S02]  /*8ec0*/  SEL R2, RZ, 0x1, P0 ;  /* 0x00000001ff027807 */ /* 0x000fe40000000000 */
[----:B------:R-:W-:Y:S02]  /*8ed0*/  SEL R0, RZ, 0x1, P1 ;  /* 0x00000001ff007807 */ /* 0x000fe40000800000 */
[----:B------:R-:W-:Y:S02]  /*8ee0*/  LOP3.LUT R106, R106, R2, RZ, 0x3c, !PT ;  /* 0x000000026a6a7212 */ /* 0x000fe400078e3cff */
[----:B------:R-:W-:Y:S02]  /*8ef0*/  LOP3.LUT R107, R107, R0, RZ, 0x3c, !PT ;  /* 0x000000006b6b7212 */ /* 0x000fe400078e3cff */
[----:B------:R-:W-:Y:S02]  /*8f00*/  @P2 R2UR UR36, R103 ;  /* 0x00000000672422ca */ /* 0x000fe400000e0000 */
[----:B------:R-:W-:Y:S02]  /*8f10*/  SEL R112, R112, RZ, P0 ;  /* 0x000000ff70707207 */ /* 0x000fe40000000000 */
[----:B------:R-:W-:Y:S01]  /*8f20*/  SEL R45, R45, RZ, P1 ;  /* 0x000000ff2d2d7207 */ /* 0x000fe20000800000 */
[----:B------:R-:W-:Y:S10]  /*8f30*/  @P2 BRA `(.L_x_125) ;  /* 0xffffffbc00382947 */ /* 0x000ff4000383ffff */
[----:B------:R-:W-:Y:S05]  /*8f40*/  EXIT ;  /* 0x000000000000794d */ /* 0x000fea0003800000 */
.L_x_19:
[----:B--2---:R2:W1:Y:S02]  /*8f50*/  SYNCS.PHASECHK.TRANS64.TRYWAIT P0, [R2+URZ+0x110], R3 ;  /* 0x00011003020075a7 */ /* 0x00446400080011ff */
[----:B-1----:R-:W-:Y:S05]  /*8f60*/  @!P0 NANOSLEEP.SYNCS 0x989680 ;  /* 0x009896800000895d */ /* 0x002fea0003900000 */
[----:B------:R-:W1:Y:S02]  /*8f70*/  @!P0 SYNCS.PHASECHK.TRANS64 P0, [R2+URZ+0x110], R3 ;  /* 0x00011003020085a7 */ /* 0x000e6400080010ff */
[----:B-1----:R-:W-:Y:S05]  /*8f80*/  @!P0 BRA `(.L_x_19) ;  /* 0xfffffffc00f08947 */ /* 0x002fea000383ffff */
[----:B------:R-:W-:Y:S05]  /*8f90*/  BRA `(.L_x_126) ;  /* 0xffffff8400987947 */ /* 0x000fea000383ffff */
.L_x_22:
[----:B-1----:R-:W-:-:S07]  /*8fa0*/  MOV R2, UR33 ;  /* 0x0000002100027c02 */ /* 0x002fce0008000f00 */
.L_x_127:
[----:B-1----:R1:W2:Y:S02]  /*8fb0*/  SYNCS.PHASECHK.TRANS64.TRYWAIT P0, [R2+URZ+0x28], R4 ;  /* 0x00002804020075a7 */ /* 0x0022a400080011ff */
[----:B--2---:R-:W-:Y:S05]  /*8fc0*/  @!P0 NANOSLEEP.SYNCS 0x989680 ;  /* 0x009896800000895d */ /* 0x004fea0003900000 */
[----:B------:R-:W2:Y:S02]  /*8fd0*/  @!P0 SYNCS.PHASECHK.TRANS64 P0, [R2+URZ+0x28], R4 ;  /* 0x00002804020085a7 */ /* 0x000ea400080010ff */
[----:B--2---:R-:W-:Y:S05]  /*8fe0*/  @!P0 BRA `(.L_x_127) ;  /* 0xfffffffc00f08947 */ /* 0x004fea000383ffff */
[----:B------:R-:W-:Y:S05]  /*8ff0*/  BRA `(.L_x_21) ;  /* 0xffffff8400e87947 */ /* 0x000fea000383ffff */
.L_x_28:
[----:B-1----:R-:W-:-:S07]  /*9000*/  MOV R2, UR17 ;  /* 0x0000001100027c02 */ /* 0x002fce0008000f00 */
.L_x_128:
[----:B-1----:R1:W2:Y:S02]  /*9010*/  SYNCS.PHASECHK.TRANS64.TRYWAIT P0, [R2+URZ+0x28], R4 ;  /* 0x00002804020075a7 */ /* 0x0022a400080011ff */
[----:B--2---:R-:W-:Y:S05]  /*9020*/  @!P0 NANOSLEEP.SYNCS 0x989680 ;  /* 0x009896800000895d */ /* 0x004fea0003900000 */
[----:B------:R-:W2:Y:S02]  /*9030*/  @!P0 SYNCS.PHASECHK.TRANS64 P0, [R2+URZ+0x28], R4 ;  /* 0x00002804020085a7 */ /* 0x000ea400080010ff */
[----:B--2---:R-:W-:Y:S05]  /*9040*/  @!P0 BRA `(.L_x_128) ;  /* 0xfffffffc00f08947 */ /* 0x004fea000383ffff */
[----:B------:R-:W-:Y:S05]  /*9050*/  BRA `(.L_x_27) ;  /* 0xffffff8800907947 */ /* 0x000fea000383ffff */
.L_x_32:
[----:B-1----:R1:W2:Y:S02]  /*9060*/  SYNCS.PHASECHK.TRANS64.TRYWAIT P0, [R2+URZ+0xa0], R3 ;  /* 0x0000a003020075a7 */ /* 0x0022a400080011ff */
[----:B--2---:R-:W-:Y:S05]  /*9070*/  @!P0 NANOSLEEP.SYNCS 0x989680 ;  /* 0x009896800000895d */ /* 0x004fea0003900000 */
[----:B------:R-:W2:Y:S02]  /*9080*/  @!P0 SYNCS.PHASECHK.TRANS64 P0, [R2+URZ+0xa0], R3 ;  /* 0x0000a003020085a7 */ /* 0x000ea400080010ff */
[----:B--2---:R-:W-:Y:S05]  /*9090*/  @!P0 BRA `(.L_x_32) ;  /* 0xfffffffc00f08947 */ /* 0x004fea000383ffff */
[----:B------:R-:W-:Y:S05]  /*90a0*/  BRA `(.L_x_129) ;  /* 0xffffff8c00207947 */ /* 0x000fea000383ffff */
.L_x_36:
[----:B----4-:R-:W-:-:S07]  /*90b0*/  MOV R0, UR5 ;  /* 0x0000000500007c02 */ /* 0x010fce0008000f00 */
.L_x_130:
[----:B-1----:R1:W2:Y:S02]  /*90c0*/  SYNCS.PHASECHK.TRANS64.TRYWAIT P0, [R0+URZ], R2 ;  /* 0x00000002000075a7 */ /* 0x0022a400080011ff */
[----:B--2---:R-:W-:Y:S05]  /*90d0*/  @!P0 NANOSLEEP.SYNCS 0x989680 ;  /* 0x009896800000895d */ /* 0x004fea0003900000 */
[----:B------:R-:W2:Y:S02]  /*90e0*/  @!P0 SYNCS.PHASECHK.TRANS64 P0, [R0+URZ], R2 ;  /* 0x00000002000085a7 */ /* 0x000ea400080010ff */
[----:B--2---:R-:W-:Y:S05]  /*90f0*/  @!P0 BRA `(.L_x_130) ;  /* 0xfffffffc00f08947 */ /* 0x004fea000383ffff */
[----:B------:R-:W-:Y:S05]  /*9100*/  BRA `(.L_x_131) ;  /* 0xffffff9000907947 */ /* 0x000fea000383ffff */
.L_x_37:
[----:B----4-:R-:W-:-:S07]  /*9110*/  MOV R0, UR5 ;  /* 0x0000000500007c02 */ /* 0x010fce0008000f00 */
.L_x_132:
[----:B-1----:R1:W2:Y:S02]  /*9120*/  SYNCS.PHASECHK.TRANS64.TRYWAIT P0, [R0+URZ], R3 ;  /* 0x00000003000075a7 */ /* 0x0022a400080011ff */
[----:B--2---:R-:W-:Y:S05]  /*9130*/  @!P0 NANOSLEEP.SYNCS 0x989680 ;  /* 0x009896800000895d */ /* 0x004fea0003900000 */
[----:B------:R-:W2:Y:S02]  /*9140*/  @!P0 SYNCS.PHASECHK.TRANS64 P0, [R0+URZ], R3 ;  /* 0x00000003000085a7 */ /* 0x000ea400080010ff */
[----:B--2---:R-:W-:Y:S05]  /*9150*/  @!P0 BRA `(.L_x_132) ;  /* 0xfffffffc00f08947 */ /* 0x004fea000383ffff */
[----:B------:R-:W-:Y:S05]  /*9160*/  BRA `(.L_x_133) ;  /* 0xffffff90009c7947 */ /* 0x000fea000383ffff */
.L_x_38:
[----:B----4-:R-:W-:-:S07]  /*9170*/  MOV R0, UR5 ;  /* 0x0000000500007c02 */ /* 0x010fce0008000f00 */
.L_x_134:
[----:B-1----:R1:W2:Y:S02]  /*9180*/  SYNCS.PHASECHK.TRANS64.TRYWAIT P0, [R0+URZ], R3 ;  /* 0x00000003000075a7 */ /* 0x0022a400080011ff */
[----:B--2---:R-:W-:Y:S05]  /*9190*/  @!P0 NANOSLEEP.SYNCS 0x989680 ;  /* 0x009896800000895d */ /* 0x004fea0003900000 */
[----:B------:R-:W2:Y:S02]  /*91a0*/  @!P0 SYNCS.PHASECHK.TRANS64 P0, [R0+URZ], R3 ;  /* 0x00000003000085a7 */ /* 0x000ea400080010ff */
[----:B--2---:R-:W-:Y:S05]  /*91b0*/  @!P0 BRA `(.L_x_134) ;  /* 0xfffffffc00f08947 */ /* 0x004fea000383ffff */
[----:B------:R-:W-:Y:S05]  /*91c0*/  BRA `(.L_x_135) ;  /* 0xffffff9000a87947 */ /* 0x000fea000383ffff */
.L_x_39:
[----:B----4-:R-:W-:-:S07]  /*91d0*/  MOV R0, UR5 ;  /* 0x0000000500007c02 */ /* 0x010fce0008000f00 */
.L_x_136:
[----:B-1----:R1:W2:Y:S02]  /*91e0*/  SYNCS.PHASECHK.TRANS64.TRYWAIT P0, [R0+URZ], R3 ;  /* 0x00000003000075a7 */ /* 0x0022a400080011ff */
[----:B--2---:R-:W-:Y:S05]  /*91f0*/  @!P0 NANOSLEEP.SYNCS 0x989680 ;  /* 0x009896800000895d */ /* 0x004fea0003900000 */
[----:B------:R-:W2:Y:S02]  /*9200*/  @!P0 SYNCS.PHASECHK.TRANS64 P0, [R0+URZ], R3 ;  /* 0x00000003000085a7 */ /* 0x000ea400080010ff */
[----:B--2---:R-:W-:Y:S05]  /*9210*/  @!P0 BRA `(.L_x_136) ;  /* 0xfffffffc00f08947 */ /* 0x004fea000383ffff */
[----:B------:R-:W-:Y:S05]  /*9220*/  BRA `(.L_x_137) ;  /* 0xffffff9000b47947 */ /* 0x000fea000383ffff */
.L_x_42:
[----:B-1----:R1:W2:Y:S02]  /*9230*/  SYNCS.PHASECHK.TRANS64.TRYWAIT P0, [R0+URZ+0x100], R4 ;  /* 0x00010004000075a7 */ /* 0x0022a400080011ff */
[----:B--2---:R-:W-:Y:S05]  /*9240*/  @!P0 NANOSLEEP.SYNCS 0x989680 ;  /* 0x009896800000895d */ /* 0x004fea0003900000 */
[----:B------:R-:W2:Y:S02]  /*9250*/  @!P0 SYNCS.PHASECHK.TRANS64 P0, [R0+URZ+0x100], R4 ;  /* 0x00010004000085a7 */ /* 0x000ea400080010ff */
[----:B--2---:R-:W-:Y:S05]  /*9260*/  @!P0 BRA `(.L_x_42) ;  /* 0xfffffffc00f08947 */ /* 0x004fea000383ffff */
[----:B------:R-:W-:Y:S05]  /*9270*/  BRA `(.L_x_138) ;  /* 0xffffff9400107947 */ /* 0x000fea000383ffff */
.L_x_43:
[----:B------:R-:W-:-:S07]  /*9280*/  MOV R0, UR5 ;  /* 0x0000000500007c02 */ /* 0x000fce0008000f00 */
.L_x_139:
[----:B-1----:R1:W2:Y:S02]  /*9290*/  SYNCS.PHASECHK.TRANS64.TRYWAIT P0, [R0+URZ+0xb0], R5 ;  /* 0x0000b005000075a7 */ /* 0x0022a400080011ff */
[----:B--2---:R-:W-:Y:S05]  /*92a0*/  @!P0 NANOSLEEP.SYNCS 0x989680 ;  /* 0x009896800000895d */ /* 0x004fea0003900000 */
[----:B------:R-:W2:Y:S02]  /*92b0*/  @!P0 SYNCS.PHASECHK.TRANS64 P0, [R0+URZ+0xb0], R5 ;  /* 0x0000b005000085a7 */ /* 0x000ea400080010ff */
[----:B--2---:R-:W-:Y:S05]  /*92c0*/  @!P0 BRA `(.L_x_139) ;  /* 0xfffffffc00f08947 */ /* 0x004fea000383ffff */
[----:B------:R-:W-:Y:S05]  /*92d0*/  BRA `(.L_x_140) ;  /* 0xffffff9400207947 */ /* 0x000fea000383ffff */
.L_x_44:
[----:B-1----:R1:W2:Y:S02]  /*92e0*/  SYNCS.PHASECHK.TRANS64.TRYWAIT P1, [R0+URZ+0xa0], R4 ;  /* 0x0000a004000075a7 */ /* 0x0022a400080211ff */
[----:B--2---:R-:W-:Y:S05]  /*92f0*/  @!P1 NANOSLEEP.SYNCS 0x989680 ;  /* 0x009896800000995d */ /* 0x004fea0003900000 */
[----:B------:R-:W2:Y:S02]  /*9300*/  @!P1 SYNCS.PHASECHK.TRANS64 P1, [R0+URZ+0xa0], R4 ;  /* 0x0000a004000095a7 */ /* 0x000ea400080210ff */
[----:B--2---:R-:W-:Y:S05]  /*9310*/  @!P1 BRA `(.L_x_44) ;  /* 0xfffffffc00f09947 */ /* 0x004fea000383ffff */
[----:B------:R-:W-:Y:S05]  /*9320*/  BRA `(.L_x_141) ;  /* 0xffffff9400507947 */ /* 0x000fea000383ffff */
.L_x_47:
[----:B------:R-:W-:-:S07]  /*9330*/  MOV R0, UR5 ;  /* 0x0000000500007c02 */ /* 0x000fce0008000f00 */
.L_x_142:
[----:B-1----:R1:W2:Y:S02]  /*9340*/  SYNCS.PHASECHK.TRANS64.TRYWAIT P0, [R0+URZ+0xb0], R2 ;  /* 0x0000b002000075a7 */ /* 0x0022a400080011ff */
[----:B--2---:R-:W-:Y:S05]  /*9350*/  @!P0 NANOSLEEP.SYNCS 0x989680 ;  /* 0x009896800000895d */ /* 0x004fea0003900000 */
[----:B------:R-:W2:Y:S02]  /*9360*/  @!P0 SYNCS.PHASECHK.TRANS64 P0, [R0+URZ+0xb0], R2 ;  /* 0x0000b002000085a7 */ /* 0x000ea400080010ff */
[----:B--2---:R-:W-:Y:S05]  /*9370*/  @!P0 BRA `(.L_x_142) ;  /* 0xfffffffc00f08947 */ /* 0x004fea000383ffff */
[----:B------:R-:W-:Y:S05]  /*9380*/  BRA `(.L_x_46) ;  /* 0xffffff9400a47947 */ /* 0x000fea000383ffff */
.L_x_54:
[----:B-1----:R1:W2:Y:S02]  /*9390*/  SYNCS.PHASECHK.TRANS64.TRYWAIT P1, [R0+URZ+0xa0], R2 ;  /* 0x0000a002000075a7 */ /* 0x0022a400080211ff */
[----:B--2---:R-:W-:Y:S05]  /*93a0*/  @!P1 NANOSLEEP.SYNCS 0x989680 ;  /* 0x009896800000995d */ /* 0x004fea0003900000 */
[----:B------:R-:W2:Y:S02]  /*93b0*/  @!P1 SYNCS.PHASECHK.TRANS64 P1, [R0+URZ+0xa0], R2 ;  /* 0x0000a002000095a7 */ /* 0x000ea400080210ff */
[----:B--2---:R-:W-:Y:S05]  /*93c0*/  @!P1 BRA `(.L_x_54) ;  /* 0xfffffffc00f09947 */ /* 0x004fea000383ffff */
[----:B------:R-:W-:Y:S05]  /*93d0*/  BRA `(.L_x_143) ;  /* 0xffffff9800fc7947 */ /* 0x000fea000383ffff */
.L_x_55:
[----:B------:R-:W-:-:S07]  /*93e0*/  MOV R2, UR9 ;  /* 0x0000000900027c02 */ /* 0x000fce0008000f00 */
.L_x_144:
[----:B-1----:R1:W2:Y:S02]  /*93f0*/  SYNCS.PHASECHK.TRANS64.TRYWAIT P0, [R2+URZ+0xe0], R0 ;  /* 0x0000e000020075a7 */ /* 0x0022a400080011ff */
[----:B--2---:R-:W-:Y:S05]  /*9400*/  @!P0 NANOSLEEP.SYNCS 0x989680 ;  /* 0x009896800000895d */ /* 0x004fea0003900000 */
[----:B------:R-:W2:Y:S02]  /*9410*/  @!P0 SYNCS.PHASECHK.TRANS64 P0, [R2+URZ+0xe0], R0 ;  /* 0x0000e000020085a7 */ /* 0x000ea400080010ff */
[----:B--2---:R-:W-:Y:S05]  /*9420*/  @!P0 BRA `(.L_x_144) ;  /* 0xfffffffc00f08947 */ /* 0x004fea000383ffff */
[----:B------:R-:W-:Y:S05]  /*9430*/  BRA `(.L_x_145) ;  /* 0xffffff9c00307947 */ /* 0x000fea000383ffff */
.L_x_58:
[----:B------:R-:W-:Y:S07]  /*9440*/  MOV R0, UR7 ;  /* 0x0000000700007c02 */ /* 0x000fee0008000f00 */
.L_x_146:
[----:B-1----:R1:W2:Y:S02]  /*9450*/  SYNCS.PHASECHK.TRANS64.TRYWAIT P0, [R0+URZ], R2 ;  /* 0x00000002000075a7 */ /* 0x0022a400080011ff */
[----:B--2---:R-:W-:Y:S05]  /*9460*/  @!P0 NANOSLEEP.SYNCS 0x989680 ;  /* 0x009896800000895d */ /* 0x004fea0003900000 */
[----:B------:R-:W2:Y:S02]  /*9470*/  @!P0 SYNCS.PHASECHK.TRANS64 P0, [R0+URZ], R2 ;  /* 0x00000002000085a7 */ /* 0x000ea400080010ff */
[----:B--2---:R-:W-:Y:S05]  /*9480*/  @!P0 BRA `(.L_x_146) ;  /* 0xfffffffc00f08947 */ /* 0x004fea000383ffff */
[----:B------:R-:W-:Y:S05]  /*9490*/  BRA `(.L_x_57) ;  /* 0xffffff9c00687947 */ /* 0x000fea000383ffff */
.L_x_61:
[----:B------:R-:W-:-:S07]  /*94a0*/  MOV R0, UR5 ;  /* 0x0000000500007c02 */ /* 0x000fce0008000f00 */
.L_x_147:
[----:B--2---:R2:W3:Y:S02]  /*94b0*/  SYNCS.PHASECHK.TRANS64.TRYWAIT P0, [R0+URZ], R2 ;  /* 0x00000002000075a7 */ /* 0x0044e400080011ff */
[----:B---3--:R-:W-:Y:S05]  /*94c0*/  @!P0 NANOSLEEP.SYNCS 0x989680 ;  /* 0x009896800000895d */ /* 0x008fea0003900000 */
[----:B------:R-:W3:Y:S02]  /*94d0*/  @!P0 SYNCS.PHASECHK.TRANS64 P0, [R0+URZ], R2 ;  /* 0x00000002000085a7 */ /* 0x000ee400080010ff */
[----:B---3--:R-:W-:Y:S05]  /*94e0*/  @!P0 BRA `(.L_x_147) ;  /* 0xfffffffc00f08947 */ /* 0x008fea000383ffff */
[----:B------:R-:W-:Y:S05]  /*94f0*/  BRA `(.L_x_148) ;  /* 0xffffffa000087947 */ /* 0x000fea000383ffff */
.L_x_62:
[----:B------:R-:W-:-:S07]  /*9500*/  MOV R0, UR5 ;  /* 0x0000000500007c02 */ /* 0x000fce0008000f00 */
.L_x_149:
[----:B--2---:R2:W3:Y:S02]  /*9510*/  SYNCS.PHASECHK.TRANS64.TRYWAIT P0, [R0+URZ], R3 ;  /* 0x00000003000075a7 */ /* 0x0044e400080011ff */
[----:B---3--:R-:W-:Y:S05]  /*9520*/  @!P0 NANOSLEEP.SYNCS 0x989680 ;  /* 0x009896800000895d */ /* 0x008fea0003900000 */
[----:B------:R-:W3:Y:S02]  /*9530*/  @!P0 SYNCS.PHASECHK.TRANS64 P0, [R0+URZ], R3 ;  /* 0x00000003000085a7 */ /* 0x000ee400080010ff */
[----:B---3--:R-:W-:Y:S05]  /*9540*/  @!P0 BRA `(.L_x_149) ;  /* 0xfffffffc00f08947 */ /* 0x008fea000383ffff */
[----:B------:R-:W-:Y:S05]  /*9550*/  BRA `(.L_x_150) ;  /* 0xffffffa000147947 */ /* 0x000fea000383ffff */
.L_x_63:
[----:B------:R-:W-:-:S07]  /*9560*/  MOV R0, UR5 ;  /* 0x0000000500007c02 */ /* 0x000fce0008000f00 */
.L_x_151:
[----:B--2---:R2:W3:Y:S02]  /*9570*/  SYNCS.PHASECHK.TRANS64.TRYWAIT P0, [R0+URZ], R3 ;  /* 0x00000003000075a7 */ /* 0x0044e400080011ff */
[----:B---3--:R-:W-:Y:S05]  /*9580*/  @!P0 NANOSLEEP.SYNCS 0x989680 ;  /* 0x009896800000895d */ /* 0x008fea0003900000 */
[----:B------:R-:W3:Y:S02]  /*9590*/  @!P0 SYNCS.PHASECHK.TRANS64 P0, [R0+URZ], R3 ;  /* 0x00000003000085a7 */ /* 0x000ee400080010ff */
[----:B---3--:R-:W-:Y:S05]  /*95a0*/  @!P0 BRA `(.L_x_151) ;  /* 0xfffffffc00f08947 */ /* 0x008fea000383ffff */
[----:B------:R-:W-:Y:S05]  /*95b0*/  BRA `(.L_x_152) ;  /* 0xffffffa000207947 */ /* 0x000fea000383ffff */
.L_x_64:
[----:B--2---:R-:W-:-:S07]  /*95c0*/  MOV R0, UR7 ;  /* 0x0000000700007c02 */ /* 0x004fce0008000f00 */
.L_x_153:
[----:B--2---:R2:W3:Y:S02]  /*95d0*/  SYNCS.PHASECHK.TRANS64.TRYWAIT P0, [R0+URZ], R2 ;  /* 0x00000002000075a7 */ /* 0x0044e400080011ff */
[----:B---3--:R-:W-:Y:S05]  /*95e0*/  @!P0 NANOSLEEP.SYNCS 0x989680 ;  /* 0x009896800000895d */ /* 0x008fea0003900000 */
[----:B------:R-:W3:Y:S02]  /*95f0*/  @!P0 SYNCS.PHASECHK.TRANS64 P0, [R0+URZ], R2 ;  /* 0x00000002000085a7 */ /* 0x000ee400080010ff */
[----:B---3--:R-:W-:Y:S05]  /*9600*/  @!P0 BRA `(.L_x_153) ;  /* 0xfffffffc00f08947 */ /* 0x008fea000383ffff */
[----:B------:R-:W-:Y:S05]  /*9610*/  BRA `(.L_x_154) ;  /* 0xffffffa0002c7947 */ /* 0x000fea000383ffff */
.L_x_69:
[----:B--2---:R2:W3:Y:S02]  /*9620*/  SYNCS.PHASECHK.TRANS64.TRYWAIT P0, [R0+URZ+0xa0], R2 ;  /* 0x0000a002000075a7 */ /* 0x0044e400080011ff */
[----:B---3--:R-:W-:Y:S05]  /*9630*/  @!P0 NANOSLEEP.SYNCS 0x989680 ;  /* 0x009896800000895d */ /* 0x008fea0003900000 */
[----:B------:R-:W3:Y:S02]  /*9640*/  @!P0 SYNCS.PHASECHK.TRANS64 P0, [R0+URZ+0xa0], R2 ;  /* 0x0000a002000085a7 */ /* 0x000ee400080010ff */
[----:B---3--:R-:W-:Y:S05]  /*9650*/  @!P0 BRA `(.L_x_69) ;  /* 0xfffffffc00f08947 */ /* 0x008fea000383ffff */
[----:B------:R-:W-:Y:S05]  /*9660*/  BRA `(.L_x_155) ;  /* 0xffffffa400387947 */ /* 0x000fea000383ffff */
.L_x_72:
[----:B------:R-:W-:Y:S07]  /*9670*/  MOV R0, UR7 ;  /* 0x0000000700007c02 */ /* 0x000fee0008000f00 */
.L_x_156:
[----:B--2---:R2:W3:Y:S02]  /*9680*/  SYNCS.PHASECHK.TRANS64.TRYWAIT P0, [R0+URZ+0x98], R2 ;  /* 0x00009802000075a7 */ /* 0x0044e400080011ff */
[----:B---3--:R-:W-:Y:S05]  /*9690*/  @!P0 NANOSLEEP.SYNCS 0x989680 ;  /* 0x009896800000895d */ /* 0x008fea0003900000 */
[----:B------:R-:W3:Y:S02]  /*96a0*/  @!P0 SYNCS.PHASECHK.TRANS64 P0, [R0+URZ+0x98], R2 ;  /* 0x00009802000085a7 */ /* 0x000ee400080010ff */
[----:B---3--:R-:W-:Y:S05]  /*96b0*/  @!P0 BRA `(.L_x_156) ;  /* 0xfffffffc00f08947 */ /* 0x008fea000383ffff */
[----:B------:R-:W-:Y:S05]  /*96c0*/  BRA `(.L_x_71) ;  /* 0xffffffa800187947 */ /* 0x000fea000383ffff */
.L_x_75:
[----:B------:R-:W-:Y:S07]  /*96d0*/  MOV R0, UR7 ;  /* 0x0000000700007c02 */ /* 0x000fee0008000f00 */
.L_x_157:
[----:B-1----:R1:W2:Y:S02]  /*96e0*/  SYNCS.PHASECHK.TRANS64.TRYWAIT P0, [R0+URZ+0x70], R14 ;  /* 0x0000700e000075a7 */ /* 0x0022a400080011ff */
[----:B--2---:R-:W-:Y:S05]  /*96f0*/  @!P0 NANOSLEEP.SYNCS 0x989680 ;  /* 0x009896800000895d */ /* 0x004fea0003900000 */
[----:B------:R-:W2:Y:S02]  /*9700*/  @!P0 SYNCS.PHASECHK.TRANS64 P0, [R0+URZ+0x70], R14 ;  /* 0x0000700e000085a7 */ /* 0x000ea400080010ff */
[----:B--2---:R-:W-:Y:S05]  /*9710*/  @!P0 BRA `(.L_x_157) ;  /* 0xfffffffc00f08947 */ /* 0x004fea000383ffff */
[----:B------:R-:W-:Y:S05]  /*9720*/  BRA `(.L_x_158) ;  /* 0xffffffa800907947 */ /* 0x000fea000383ffff */
.L_x_76:
[----:B------:R-:W-:Y:S07]  /*9730*/  MOV R0, UR7 ;  /* 0x0000000700007c02 */ /* 0x000fee0008000f00 */
.L_x_159:
[----:B-1----:R1:W2:Y:S02]  /*9740*/  SYNCS.PHASECHK.TRANS64.TRYWAIT P0, [R0+URZ+0x78], R14 ;  /* 0x0000780e000075a7 */ /* 0x0022a400080011ff */
[----:B--2---:R-:W-:Y:S05]  /*9750*/  @!P0 NANOSLEEP.SYNCS 0x989680 ;  /* 0x009896800000895d */ /* 0x004fea0003900000 */
[----:B------:R-:W2:Y:S02]  /*9760*/  @!P0 SYNCS.PHASECHK.TRANS64 P0, [R0+URZ+0x78], R14 ;  /* 0x0000780e000085a7 */ /* 0x000ea400080010ff */
[----:B--2---:R-:W-:Y:S05]  /*9770*/  @!P0 BRA `(.L_x_159) ;  /* 0xfffffffc00f08947 */ /* 0x004fea000383ffff */
[----:B------:R-:W-:Y:S05]  /*9780*/  BRA `(.L_x_160) ;  /* 0xffffffa800c87947 */ /* 0x000fea000383ffff */
.L_x_77:
[----:B------:R-:W-:Y:S07]  /*9790*/  MOV R0, UR7 ;  /* 0x0000000700007c02 */ /* 0x000fee0008000f00 */
.L_x_161:
[----:B-1----:R1:W2:Y:S02]  /*97a0*/  SYNCS.PHASECHK.TRANS64.TRYWAIT P0, [R0+URZ+0x80], R14 ;  /* 0x0000800e000075a7 */ /* 0x0022a400080011ff */
[----:B--2---:R-:W-:Y:S05]  /*97b0*/  @!P0 NANOSLEEP.SYNCS 0x989680 ;  /* 0x009896800000895d */ /* 0x004fea0003900000 */
[----:B------:R-:W2:Y:S02]  /*97c0*/  @!P0 SYNCS.PHASECHK.TRANS64 P0, [R0+URZ+0x80], R14 ;  /* 0x0000800e000085a7 */ /* 0x000ea400080010ff */
[----:B--2---:R-:W-:Y:S05]  /*97d0*/  @!P0 BRA `(.L_x_161) ;  /* 0xfffffffc00f08947 */ /* 0x004fea000383ffff */
[----:B------:R-:W-:Y:S05]  /*97e0*/  BRA `(.L_x_162) ;  /* 0xffffffac000c7947 */ /* 0x000fea000383ffff */
.L_x_78:
[----:B------:R-:W-:Y:S07]  /*97f0*/  MOV R0, UR7 ;  /* 0x0000000700007c02 */ /* 0x000fee0008000f00 */
.L_x_163:
[----:B-1----:R1:W2:Y:S02]  /*9800*/  SYNCS.PHASECHK.TRANS64.TRYWAIT P0, [R0+URZ+0x88], R14 ;  /* 0x0000880e000075a7 */ /* 0x0022a400080011ff */
[----:B--2---:R-:W-:Y:S05]  /*9810*/  @!P0 NANOSLEEP.SYNCS 0x989680 ;  /* 0x009896800000895d */ /* 0x004fea0003900000 */
[----:B------:R-:W2:Y:S02]  /*9820*/  @!P0 SYNCS.PHASECHK.TRANS64 P0, [R0+URZ+0x88], R14 ;  /* 0x0000880e000085a7 */ /* 0x000ea400080010ff */
[----:B--2---:R-:W-:Y:S05]  /*9830*/  @!P0 BRA `(.L_x_163) ;  /* 0xfffffffc00f08947 */ /* 0x004fea000383ffff */
[----:B------:R-:W-:Y:S05]  /*9840*/  BRA `(.L_x_164) ;  /* 0xffffffac00907947 */ /* 0x000fea000383ffff */
.L_x_80:
[----:B------:R-:W-:-:S07]  /*9850*/  MOV R0, UR7 ;  /* 0x0000000700007c02 */ /* 0x000fce0008000f00 */
.L_x_165:
[----:B-1----:R1:W3:Y:S02]  /*9860*/  SYNCS.PHASECHK.TRANS64.TRYWAIT P0, [R0+URZ+0x70], R2 ;  /* 0x00007002000075a7 */ /* 0x0022e400080011ff */
[----:B---3--:R-:W-:Y:S05]  /*9870*/  @!P0 NANOSLEEP.SYNCS 0x989680 ;  /* 0x009896800000895d */ /* 0x008fea0003900000 */
[----:B------:R-:W3:Y:S02]  /*9880*/  @!P0 SYNCS.PHASECHK.TRANS64 P0, [R0+URZ+0x70], R2 ;  /* 0x00007002000085a7 */ /* 0x000ee400080010ff */
[----:B---3--:R-:W-:Y:S05]  /*9890*/  @!P0 BRA `(.L_x_165) ;  /* 0xfffffffc00f08947 */ /* 0x008fea000383ffff */
[----:B------:R-:W-:Y:S05]  /*98a0*/  BRA `(.L_x_166) ;  /* 0xffffffb000007947 */ /* 0x000fea000383ffff */
.L_x_81:
[----:B-1----:R-:W-:-:S07]  /*98b0*/  MOV R0, UR7 ;  /* 0x0000000700007c02 */ /* 0x002fce0008000f00 */
.L_x_167:
[----:B-1----:R1:W3:Y:S02]  /*98c0*/  SYNCS.PHASECHK.TRANS64.TRYWAIT P0, [R0+URZ+0x78], R2 ;  /* 0x00007802000075a7 */ /* 0x0022e400080011ff */
[----:B---3--:R-:W-:Y:S05]  /*98d0*/  @!P0 NANOSLEEP.SYNCS 0x989680 ;  /* 0x009896800000895d */ /* 0x008fea0003900000 */
[----:B------:R-:W3:Y:S02]  /*98e0*/  @!P0 SYNCS.PHASECHK.TRANS64 P0, [R0+URZ+0x78], R2 ;  /* 0x00007802000085a7 */ /* 0x000ee400080010ff */
[----:B---3--:R-:W-:Y:S05]  /*98f0*/  @!P0 BRA `(.L_x_167) ;  /* 0xfffffffc00f08947 */ /* 0x008fea000383ffff */
[----:B------:R-:W-:Y:S05]  /*9900*/  BRA `(.L_x_168) ;  /* 0xffffffac00f07947 */ /* 0x000fea000383ffff */
.L_x_82:
[----:B-1----:R-:W-:-:S07]  /*9910*/  MOV R0, UR7 ;  /* 0x0000000700007c02 */ /* 0x002fce0008000f00 */
.L_x_169:
[----:B-1----:R1:W3:Y:S02]  /*9920*/  SYNCS.PHASECHK.TRANS64.TRYWAIT P0, [R0+URZ+0x80], R2 ;  /* 0x00008002000075a7 */ /* 0x0022e400080011ff */
[----:B---3--:R-:W-:Y:S05]  /*9930*/  @!P0 NANOSLEEP.SYNCS 0x989680 ;  /* 0x009896800000895d */ /* 0x008fea0003900000 */
[----:B------:R-:W3:Y:S02]  /*9940*/  @!P0 SYNCS.PHASECHK.TRANS64 P0, [R0+URZ+0x80], R2 ;  /* 0x00008002000085a7 */ /* 0x000ee400080010ff */
[----:B---3--:R-:W-:Y:S05]  /*9950*/  @!P0 BRA `(.L_x_169) ;  /* 0xfffffffc00f08947 */ /* 0x008fea000383ffff */
[----:B------:R-:W-:Y:S05]  /*9960*/  BRA `(.L_x_170) ;  /* 0xffffffac00e07947 */ /* 0x000fea000383ffff */
.L_x_84:
[----:B--2---:R2:W4:Y:S02]  /*9970*/  SYNCS.PHASECHK.TRANS64.TRYWAIT P0, [R0+URZ+0xa0], R2 ;  /* 0x0000a002000075a7 */ /* 0x00452400080011ff */
[----:B----4-:R-:W-:Y:S05]  /*9980*/  @!P0 NANOSLEEP.SYNCS 0x989680 ;  /* 0x009896800000895d */ /* 0x010fea0003900000 */
[----:B------:R-:W4:Y:S02]  /*9990*/  @!P0 SYNCS.PHASECHK.TRANS64 P0, [R0+URZ+0xa0], R2 ;  /* 0x0000a002000085a7 */ /* 0x000f2400080010ff */
[----:B----4-:R-:W-:Y:S05]  /*99a0*/  @!P0 BRA `(.L_x_84) ;  /* 0xfffffffc00f08947 */ /* 0x010fea000383ffff */
[----:B------:R-:W-:Y:S05]  /*99b0*/  BRA `(.L_x_171) ;  /* 0xffffffb000ac7947 */ /* 0x000fea000383ffff */
.L_x_95:
[----:B-1----:R1:W3:Y:S02]  /*99c0*/  SYNCS.PHASECHK.TRANS64.TRYWAIT P1, [R2+URZ+0x50], R0 ;  /* 0x00005000020075a7 */ /* 0x0022e400080211ff */
[----:B---3--:R-:W-:Y:S05]  /*99d0*/  @!P1 NANOSLEEP.SYNCS 0x989680 ;  /* 0x009896800000995d */ /* 0x008fea0003900000 */
[----:B------:R-:W3:Y:S02]  /*99e0*/  @!P1 SYNCS.PHASECHK.TRANS64 P1, [R2+URZ+0x50], R0 ;  /* 0x00005000020095a7 */ /* 0x000ee400080210ff */
[----:B---3--:R-:W-:Y:S05]  /*99f0*/  @!P1 BRA `(.L_x_95) ;  /* 0xfffffffc00f09947 */ /* 0x008fea000383ffff */
[----:B------:R-:W-:Y:S05]  /*9a00*/  BRA `(.L_x_94) ;  /* 0xffffffbc00c47947 */ /* 0x000fea000383ffff */
.L_x_97:
[----:B-1----:R1:W2:Y:S02]  /*9a10*/  SYNCS.PHASECHK.TRANS64.TRYWAIT P0, [R113+URZ+0xc0], R3 ;  /* 0x0000c003710075a7 */ /* 0x0022a400080011ff */
[----:B--2---:R-:W-:Y:S05]  /*9a20*/  @!P0 NANOSLEEP.SYNCS 0x989680 ;  /* 0x009896800000895d */ /* 0x004fea0003900000 */
[----:B------:R-:W2:Y:S02]  /*9a30*/  @!P0 SYNCS.PHASECHK.TRANS64 P0, [R113+URZ+0xc0], R3 ;  /* 0x0000c003710085a7 */ /* 0x000ea400080010ff */
[----:B--2---:R-:W-:Y:S05]  /*9a40*/  @!P0 BRA `(.L_x_97) ;  /* 0xfffffffc00f08947 */ /* 0x004fea000383ffff */
[----:B------:R-:W-:Y:S05]  /*9a50*/  BRA `(.L_x_96) ;  /* 0xffffffc000187947 */ /* 0x000fea000383ffff */
.L_x_105:
[----:B--2---:R2:W3:Y:S02]  /*9a60*/  SYNCS.PHASECHK.TRANS64.TRYWAIT P0, [R0+URZ+0x50], R3 ;  /* 0x00005003000075a7 */ /* 0x0044e400080011ff */
[----:B---3--:R-:W-:Y:S05]  /*9a70*/  @!P0 NANOSLEEP.SYNCS 0x989680 ;  /* 0x009896800000895d */ /* 0x008fea0003900000 */
[----:B------:R-:W3:Y:S02]  /*9a80*/  @!P0 SYNCS.PHASECHK.TRANS64 P0, [R0+URZ+0x50], R3 ;  /* 0x00005003000085a7 */ /* 0x000ee400080010ff */
[----:B---3--:R-:W-:Y:S05]  /*9a90*/  @!P0 BRA `(.L_x_105) ;  /* 0xfffffffc00f08947 */ /* 0x008fea000383ffff */
[----:B------:R-:W-:Y:S05]  /*9aa0*/  BRA `(.L_x_104) ;  /* 0xffffffcc00087947 */ /* 0x000fea000383ffff */
.L_x_113:
[----:B--2---:R2:W3:Y:S02]  /*9ab0*/  SYNCS.PHASECHK.TRANS64.TRYWAIT P0, [R0+URZ+0x50], R4 ;  /* 0x00005004000075a7 */ /* 0x0044e400080011ff */
[----:B---3--:R-:W-:Y:S05]  /*9ac0*/  @!P0 NANOSLEEP.SYNCS 0x989680 ;  /* 0x009896800000895d */ /* 0x008fea0003900000 */
[----:B------:R-:W3:Y:S02]  /*9ad0*/  @!P0 SYNCS.PHASECHK.TRANS64 P0, [R0+URZ+0x50], R4 ;  /* 0x00005004000085a7 */ /* 0x000ee400080010ff */
[----:B---3--:R-:W-:Y:S05]  /*9ae0*/  @!P0 BRA `(.L_x_113) ;  /* 0xfffffffc00f08947 */ /* 0x008fea000383ffff */
[----:B------:R-:W-:Y:S05]  /*9af0*/  BRA `(.L_x_112) ;  /* 0xffffffd8004c7947 */ /* 0x000fea000383ffff */
.L_x_121:
[----:B--2---:R2:W3:Y:S02]  /*9b00*/  SYNCS.PHASECHK.TRANS64.TRYWAIT P0, [R0+URZ+0x50], R4 ;  /* 0x00005004000075a7 */ /* 0x0044e400080011ff */
[----:B---3--:R-:W-:Y:S05]  /*9b10*/  @!P0 NANOSLEEP.SYNCS 0x989680 ;  /* 0x009896800000895d */ /* 0x008fea0003900000 */
[----:B------:R-:W3:Y:S02]  /*9b20*/  @!P0 SYNCS.PHASECHK.TRANS64 P0, [R0+URZ+0x50], R4 ;  /* 0x00005004000085a7 */ /* 0x000ee400080010ff */
[----:B---3--:R-:W-:Y:S05]  /*9b30*/  @!P0 BRA `(.L_x_121) ;  /* 0xfffffffc00f08947 */ /* 0x008fea000383ffff */
[----:B------:R-:W-:Y:S05]  /*9b40*/  BRA `(.L_x_120) ;  /* 0xffffffe4009c7947 */ /* 0x000fea000383ffff */
        .weak           $__internal_0_$__cuda_sm10x_tcgen05_guardrail_trap_col_being_dealloced_not_returned_by_alloc
        .type           $__internal_0_$__cuda_sm10x_tcgen05_guardrail_trap_col_being_dealloced_not_returned_by_alloc,@function
        .size           $__internal_0_$__cuda_sm10x_tcgen05_guardrail_trap_col_being_dealloced_not_returned_by_alloc,($__internal_1_$__cuda_sm10x_tcgen05_guardrail_trap_phase_invalid_during_alloc - $__internal_0_$__cuda_sm10x_tcgen05_guardrail_trap_col_being_dealloced_not_returned_by_alloc)
$__internal_0_$__cuda_sm10x_tcgen05_guardrail_trap_col_being_dealloced_not_returned_by_alloc:
[----:B------:R-:W-:Y:S05]  /*9b50*/  BPT.TRAP 0x1 ;  /* 0x000000040000795c */ /* 0x000fea0000300000 */
[----:B------:R-:W-:-:S04]  /*9b60*/  HFMA2 R3, -RZ, RZ, 0, 0 ;  /* 0x00000000ff037431 */ /* 0x000fc800000001ff */
[----:B------:R-:W-:Y:S05]  /*9b70*/  RET.REL.NODEC R2 `(_ZN7cutlass13device_kernelINS_4gemm6kernel13GemmUniversalIN4cute5tupleIJiiiiEEENS1_10collective13CollectiveMmaINS1_35MainloopSm100TmaUmmaWarpSpecializedILi5ELi2ELi4ENS5_IJNS4_1CILi1EEESB_SB_EEEEENS5_IJNSA_ILi64EEENSA_ILi256EEENSA_ILi32EEEEEENS_12float_e4m3_tENS5_IJlSB_lEEESI_SJ_NS4_8TiledMMAINS4_8MMA_AtomIJNS4_10MMA_TraitsINS4_19SM100_MMA_F8F6F4_SSEJSI_SI_fSE_SF_NS4_17integral_constantINS4_4UMMA5MajorELSQ_0EEESR_NSO_INSP_7ScaleInELSS_0EEEST_EEEEEENS4_6LayoutISC_NS5_IJNSA_ILi0EEESX_SX_EEEEENS5_IJNS4_10UnderscoreES10_S10_EEEEENS4_13SM90_TMA_LOADENS4_14ComposedLayoutINS4_7SwizzleILi1ELi4ELi3EEENS4_18smem_ptr_flag_bitsILi8EEENSW_INS5_IJNSA_ILi8EEESG_EEENS5_IJSG_SB_EEEEEEEvNS4_8identityES13_S1D_vS1E_EENS_8epilogue10collective18CollectiveEpilogueINS1G_23Sm100TmaWarpSpecializedILi4ELi2ELi32ELb0ELb0EEEJSH_NS5_IJNSW_ISE_SB_EES1L_EEESI_SJ_SI_SJ_NS1G_6fusion15FusionCallbacksIS1K_NS1N_17LinearCombinationISI_fSI_fLNS_15FloatRoundStyleE2EEESH_S1M_JEEENS4_5SM1004TMEM4LOAD26SM100_TMEM_LOAD_16dp32b32xES13_NS14_INS15_ILi2ELi4ELi3EEES18_NSW_INS5_IJS19_SE_EEENS5_IJSE_SB_EEEEEEENS4_39AutoVectorizingCopyWithAssumedAlignmentILi128EEENS4_14SM90_TMA_STOREES21_S23_S23_EEEvvEEEEvNT_6ParamsE) ;  /* 0xffffff6402207950 */ /* 0x000fea0003c3ffff */
        .weak           $__internal_1_$__cuda_sm10x_tcgen05_guardrail_trap_phase_invalid_during_alloc
        .type           $__internal_1_$__cuda_sm10x_tcgen05_guardrail_trap_phase_invalid_during_alloc,@function
        .size           $__internal_1_$__cuda_sm10x_tcgen05_guardrail_trap_phase_invalid_during_alloc,($__internal_2_$__cuda_sm10x_tcgen05_guardrail_trap_unallocated_columns_being_dealloced - $__internal_1_$__cuda_sm10x_tcgen05_guardrail_trap_phase_invalid_during_alloc)
$__internal_1_$__cuda_sm10x_tcgen05_guardrail_trap_phase_invalid_during_alloc:
[----:B------:R-:W-:Y:S05]  /*9b80*/  BPT.TRAP 0x1 ;  /* 0x000000040000795c */ /* 0x000fea0000300000 */
[----:B------:R-:W-:-:S04]  /*9b90*/  MOV R3, 0x0 ;  /* 0x0000000000037802 */ /* 0x000fc80000000f00 */
[----:B------:R-:W-:Y:S05]  /*9ba0*/  RET.REL.NODEC R2 `(_ZN7cutlass13device_kernelINS_4gemm6kernel13GemmUniversalIN4cute5tupleIJiiiiEEENS1_10collective13CollectiveMmaINS1_35MainloopSm100TmaUmmaWarpSpecializedILi5ELi2ELi4ENS5_IJNS4_1CILi1EEESB_SB_EEEEENS5_IJNSA_ILi64EEENSA_ILi256EEENSA_ILi32EEEEEENS_12float_e4m3_tENS5_IJlSB_lEEESI_SJ_NS4_8TiledMMAINS4_8MMA_AtomIJNS4_10MMA_TraitsINS4_19SM100_MMA_F8F6F4_SSEJSI_SI_fSE_SF_NS4_17integral_constantINS4_4UMMA5MajorELSQ_0EEESR_NSO_INSP_7ScaleInELSS_0EEEST_EEEEEENS4_6LayoutISC_NS5_IJNSA_ILi0EEESX_SX_EEEEENS5_IJNS4_10UnderscoreES10_S10_EEEEENS4_13SM90_TMA_LOADENS4_14ComposedLayoutINS4_7SwizzleILi1ELi4ELi3EEENS4_18smem_ptr_flag_bitsILi8EEENSW_INS5_IJNSA_ILi8EEESG_EEENS5_IJSG_SB_EEEEEEEvNS4_8identityES13_S1D_vS1E_EENS_8epilogue10collective18CollectiveEpilogueINS1G_23Sm100TmaWarpSpecializedILi4ELi2ELi32ELb0ELb0EEEJSH_NS5_IJNSW_ISE_SB_EES1L_EEESI_SJ_SI_SJ_NS1G_6fusion15FusionCallbacksIS1K_NS1N_17LinearCombinationISI_fSI_fLNS_15FloatRoundStyleE2EEESH_S1M_JEEENS4_5SM1004TMEM4LOAD26SM100_TMEM_LOAD_16dp32b32xES13_NS14_INS15_ILi2ELi4ELi3EEES18_NSW_INS5_IJS19_SE_EEENS5_IJSE_SB_EEEEEEENS4_39AutoVectorizingCopyWithAssumedAlignmentILi128EEENS4_14SM90_TMA_STOREES21_S23_S23_EEEvvEEEEvNT_6ParamsE) ;  /* 0xffffff6402147950 */ /* 0x000fea0003c3ffff */
        .weak           $__internal_2_$__cuda_sm10x_tcgen05_guardrail_trap_unallocated_columns_being_dealloced
        .type           $__internal_2_$__cuda_sm10x_tcgen05_guardrail_trap_unallocated_columns_being_dealloced,@function
        .size           $__internal_2_$__cuda_sm10x_tcgen05_guardrail_trap_unallocated_columns_being_dealloced,(.L_x_173 - $__internal_2_$__cuda_sm10x_tcgen05_guardrail_trap_unallocated_columns_being_dealloced)
$__internal_2_$__cuda_sm10x_tcgen05_guardrail_trap_unallocated_columns_being_dealloced:
[----:B------:R-:W-:Y:S05]  /*9bb0*/  BPT.TRAP 0x1 ;  /* 0x000000040000795c */ /* 0x000fea0000300000 */
[----:B------:R-:W-:-:S04]  /*9bc0*/  HFMA2 R3, -RZ, RZ, 0, 0 ;  /* 0x00000000ff037431 */ /* 0x000fc800000001ff */
[----:B------:R-:W-:Y:S05]  /*9bd0*/  RET.REL.NODEC R2 `(_ZN7cutlass13device_kernelINS_4gemm6kernel13GemmUniversalIN4cute5tupleIJiiiiEEENS1_10collective13CollectiveMmaINS1_35MainloopSm100TmaUmmaWarpSpecializedILi5ELi2ELi4ENS5_IJNS4_1CILi1EEESB_SB_EEEEENS5_IJNSA_ILi64EEENSA_ILi256EEENSA_ILi32EEEEEENS_12float_e4m3_tENS5_IJlSB_lEEESI_SJ_NS4_8TiledMMAINS4_8MMA_AtomIJNS4_10MMA_TraitsINS4_19SM100_MMA_F8F6F4_SSEJSI_SI_fSE_SF_NS4_17integral_constantINS4_4UMMA5MajorELSQ_0EEESR_NSO_INSP_7ScaleInELSS_0EEEST_EEEEEENS4_6LayoutISC_NS5_IJNSA_ILi0EEESX_SX_EEEEENS5_IJNS4_10UnderscoreES10_S10_EEEEENS4_13SM90_TMA_LOADENS4_14ComposedLayoutINS4_7SwizzleILi1ELi4ELi3EEENS4_18smem_ptr_flag_bitsILi8EEENSW_INS5_IJNSA_ILi8EEESG_EEENS5_IJSG_SB_EEEEEEEvNS4_8identityES13_S1D_vS1E_EENS_8epilogue10collective18CollectiveEpilogueINS1G_23Sm100TmaWarpSpecializedILi4ELi2ELi32ELb0ELb0EEEJSH_NS5_IJNSW_ISE_SB_EES1L_EEESI_SJ_SI_SJ_NS1G_6fusion15FusionCallbacksIS1K_NS1N_17LinearCombinationISI_fSI_fLNS_15FloatRoundStyleE2EEESH_S1M_JEEENS4_5SM1004TMEM4LOAD26SM100_TMEM_LOAD_16dp32b32xES13_NS14_INS15_ILi2ELi4ELi3EEES18_NSW_INS5_IJS19_SE_EEENS5_IJSE_SB_EEEEEEENS4_39AutoVectorizingCopyWithAssumedAlignmentILi128EEENS4_14SM90_TMA_STOREES21_S23_S23_EEEvvEEEEvNT_6ParamsE) ;  /* 0xffffff6402087950 */ /* 0x000fea0003c3ffff */
.L_x_172:
[----:B------:R-:W-:-:S00]  /*9be0*/  BRA `(.L_x_172) ;  /* 0xfffffffc00fc7947 */ /* 0x000fc0000383ffff */
[----:B------:R-:W-:-:S00]  /*9bf0*/  NOP ;  /* 0x0000000000007918 */ /* 0x000fc00000000000 */
        /* <DEDUP_REMOVED lines=8> */
.L_x_173:


//--------------------- .nv.global.init           --------------------------
	.section	.nv.global.init,"aw",@progbits
.nv.global.init:
	.type		$str$27,@object
	.size		$str$27,($str$28 - $str$27)
$str$27:
        /*0000*/ 	.byte	0x28, 0x61, 0x64, 0x64, 0x72, 0x65, 0x73, 0x73, 0x20, 0x26, 0x20, 0x6d, 0x61, 0x73, 0x6b, 0x29
        /*0010*/ 	.byte	0x20, 0x3d, 0x3d, 0x20, 0x30, 0x00
	.type		$str$28,@object
	.size		$str$28,($str$26 - $str$28)
$str$28:
        /*0016*/ 	.byte	0x2f, 0x74, 0x6d, 0x70, 0x2f, 0x63, 0x75, 0x74, 0x6c, 0x61, 0x73, 0x73, 0x5f, 0x73, 0x77, 0x65
        /*0026*/ 	.byte	0x65, 0x70, 0x5f, 0x73, 0x72, 0x63, 0x2f, 0x69, 0x6e, 0x63, 0x6c, 0x75, 0x64, 0x65, 0x2f, 0x63
        /*0036*/ 	.byte	0x75, 0x74, 0x65, 0x2f, 0x70, 0x6f, 0x69, 0x6e, 0x74, 0x65, 0x72, 0x5f, 0x66, 0x6c, 0x61, 0x67
        /*0046*/ 	.byte	0x67, 0x65, 0x64, 0x2e, 0x68, 0x70, 0x70, 0x00
	.type		$str$26,@object
	.size		$str$26,($str$25 - $str$26)
$str$26:
        /*004e*/ 	.byte	0x2f, 0x74, 0x6d, 0x70, 0x2f, 0x63, 0x75, 0x74, 0x6c, 0x61, 0x73, 0x73, 0x5f, 0x73, 0x77, 0x65
        /*005e*/ 	.byte	0x65, 0x70, 0x5f, 0x73, 0x72, 0x63, 0x2f, 0x69, 0x6e, 0x63, 0x6c, 0x75, 0x64, 0x65, 0x2f, 0x63
        /*006e*/ 	.byte	0x75, 0x74, 0x65, 0x2f, 0x61, 0x74, 0x6f, 0x6d, 0x2f, 0x63, 0x6f, 0x70, 0x79, 0x5f, 0x74, 0x72
        /*007e*/ 	.byte	0x61, 0x69, 0x74, 0x73, 0x5f, 0x73, 0x6d, 0x31, 0x30, 0x30, 0x2e, 0x68, 0x70, 0x70, 0x00
	.type		$str$25,@object
	.size		$str$25,(__unnamed_1 - $str$25)
$str$25:
        /*008d*/ 	.byte	0x28, 0x28, 0x75, 0x69, 0x6e, 0x74, 0x33, 0x32, 0x5f, 0x74, 0x28, 0x74, 0x68, 0x72, 0x65, 0x61
        /*009d*/ 	.byte	0x64, 0x49, 0x64, 0x78, 0x2e, 0x78, 0x29, 0x20, 0x2f, 0x20, 0x33, 0x32, 0x29, 0x20, 0x25, 0x20
        /*00ad*/ 	.byte	0x34, 0x29, 0x20, 0x3d, 0x3d, 0x20, 0x28, 0x28, 0x28, 0x74, 0x6d, 0x65, 0x6d, 0x5f, 0x61, 0x64
        /*00bd*/ 	.byte	0x64, 0x72, 0x20, 0x3e, 0x3e, 0x20, 0x31, 0x36, 0x29, 0x20, 0x2f, 0x20, 0x33, 0x32, 0x29, 0x20
        /*00cd*/ 	.byte	0x25, 0x20, 0x34, 0x29, 0x00
	.type		__unnamed_1,@object
	.size		__unnamed_1,(__unnamed_2 - __unnamed_1)
__unnamed_1:
        /*00d2*/ 	.byte	0x61, 0x75, 0x74, 0x6f, 0x20, 0x63, 0x75, 0x74, 0x65, 0x3a, 0x3a, 0x61, 0x73, 0x5f, 0x70, 0x6f
        /* <DEDUP_REMOVED lines=24> */
        /*0262*/ 	.byte	0x3c, 0x34, 0x30, 0x39, 0x36, 0x3e, 0x3e, 0x3e, 0x3e, 0x5d, 0x00
	.type		__unnamed_2,@object
	.size		__unnamed_2,(__unnamed_3 - __unnamed_2)
__unnamed_2:
        /* <DEDUP_REMOVED lines=26> */
	.type		__unnamed_3,@object
	.size		__unnamed_3,(.L_3 - __unnamed_3)
__unnamed_3:
        /* <DEDUP_REMOVED lines=40> */
        /*0688*/ 	.byte	0x74, 0x65, 0x3a, 0x3a, 0x43, 0x3c, 0x30, 0x3e, 0x3e, 0x3e, 0x3e, 0x5d, 0x00
.L_3:


//--------------------- .nv.shared._ZN7cutlass13device_kernelINS_4gemm6kernel13GemmUniversalIN4cute5tupleIJiiiiEEENS1_10collective13CollectiveMmaINS1_35MainloopSm100TmaUmmaWarpSpecializedILi5ELi2ELi4ENS5_IJNS4_1CILi1EEESB_SB_EEEEENS5_IJNSA_ILi64EEENSA_ILi256EEENSA_ILi32EEEEEENS_12float_e4m3_tENS5_IJlSB_lEEESI_SJ_NS4_8TiledMMAINS4_8MMA_AtomIJNS4_10MMA_TraitsINS4_19SM100_MMA_F8F6F4_SSEJSI_SI_fSE_SF_NS4_17integral_constantINS4_4UMMA5MajorELSQ_0EEESR_NSO_INSP_7ScaleInELSS_0EEEST_EEEEEENS4_6LayoutISC_NS5_IJNSA_ILi0EEESX_SX_EEEEENS5_IJNS4_10UnderscoreES10_S10_EEEEENS4_13SM90_TMA_LOADENS4_14ComposedLayoutINS4_7SwizzleILi1ELi4ELi3EEENS4_18smem_ptr_flag_bitsILi8EEENSW_INS5_IJNSA_ILi8EEESG_EEENS5_IJSG_SB_EEEEEEEvNS4_8identityES13_S1D_vS1E_EENS_8epilogue10collective18CollectiveEpilogueINS1G_23Sm100TmaWarpSpecializedILi4ELi2ELi32ELb0ELb0EEEJSH_NS5_IJNSW_ISE_SB_EES1L_EEESI_SJ_SI_SJ_NS1G_6fusion15FusionCallbacksIS1K_NS1N_17LinearCombinationISI_fSI_fLNS_15FloatRoundStyleE2EEESH_S1M_JEEENS4_5SM1004TMEM4LOAD26SM100_TMEM_LOAD_16dp32b32xES13_NS14_INS15_ILi2ELi4ELi3EEES18_NSW_INS5_IJS19_SE_EEENS5_IJSE_SB_EEEEEEENS4_39AutoVectorizingCopyWithAssumedAlignmentILi128EEENS4_14SM90_TMA_STOREES21_S23_S23_EEEvvEEEEvNT_6ParamsE --------------------------
	.section	.nv.shared._ZN7cutlass13device_kernelINS_4gemm6kernel13GemmUniversalIN4cute5tupleIJiiiiEEENS1_10collective13CollectiveMmaINS1_35MainloopSm100TmaUmmaWarpSpecializedILi5ELi2ELi4ENS5_IJNS4_1CILi1EEESB_SB_EEEEENS5_IJNSA_ILi64EEENSA_ILi256EEENSA_ILi32EEEEEENS_12float_e4m3_tENS5_IJlSB_lEEESI_SJ_NS4_8TiledMMAINS4_8MMA_AtomIJNS4_10MMA_TraitsINS4_19SM100_MMA_F8F6F4_SSEJSI_SI_fSE_SF_NS4_17integral_constantINS4_4UMMA5MajorELSQ_0EEESR_NSO_INSP_7ScaleInELSS_0EEEST_EEEEEENS4_6LayoutISC_NS5_IJNSA_ILi0EEESX_SX_EEEEENS5_IJNS4_10UnderscoreES10_S10_EEEEENS4_13SM90_TMA_LOADENS4_14ComposedLayoutINS4_7SwizzleILi1ELi4ELi3EEENS4_18smem_ptr_flag_bitsILi8EEENSW_INS5_IJNSA_ILi8EEESG_EEENS5_IJSG_SB_EEEEEEEvNS4_8identityES13_S1D_vS1E_EENS_8epilogue10collective18CollectiveEpilogueINS1G_23Sm100TmaWarpSpecializedILi4ELi2ELi32ELb0ELb0EEEJSH_NS5_IJNSW_ISE_SB_EES1L_EEESI_SJ_SI_SJ_NS1G_6fusion15FusionCallbacksIS1K_NS1N_17LinearCombinationISI_fSI_fLNS_15FloatRoundStyleE2EEESH_S1M_JEEENS4_5SM1004TMEM4LOAD26SM100_TMEM_LOAD_16dp32b32xES13_NS14_INS15_ILi2ELi4ELi3EEES18_NSW_INS5_IJS19_SE_EEENS5_IJSE_SB_EEEEEEENS4_39AutoVectorizingCopyWithAssumedAlignmentILi128EEENS4_14SM90_TMA_STOREES21_S23_S23_EEEvvEEEEvNT_6ParamsE,"aw",@nobits
	.sectionflags	@""
	.align	16
	.zero		1024


//--------------------- .nv.shared.reserved.0     --------------------------
	.section	.nv.shared.reserved.0,"aw",@nobits
	.weak		__nv_reservedSMEM_offset_0_alias
	.size		__nv_reservedSMEM_offset_0_alias, 0, 64
	.other		__nv_reservedSMEM_offset_0_alias,@"STO_CUDA_RESERVED_SHARED STV_DEFAULT"
__nv_reservedSMEM_offset_0_alias:
	.zero		0
.nv.shared.reserved.0:
	.zero		64
	.weak		__nv_reservedSMEM_tcgen05_partition
	.type		__nv_reservedSMEM_tcgen05_partition,@object
	.size		__nv_reservedSMEM_tcgen05_partition,(.L_0 - __nv_reservedSMEM_tcgen05_partition)
__nv_reservedSMEM_tcgen05_partition:
	.zero		32
.L_0:


//--------------------- .nv.global                --------------------------
	.section	.nv.global,"aw",@nobits
.nv.global:
	.type		_ZN39_INTERNAL_445f579b_4_k_cu_38744534_74154cute1_E,@object
	.size		_ZN39_INTERNAL_445f579b_4_k_cu_38744534_74154cute1_E,(_ZN39_INTERNAL_445f579b_4_k_cu_38744534_74154cuda3std3__45__cpo6cbeginE - _ZN39_INTERNAL_445f579b_4_k_cu_38744534_74154cute1_E)
_ZN39_INTERNAL_445f579b_4_k_cu_38744534_74154cute1_E:
	.zero		1
	.type		_ZN39_INTERNAL_445f579b_4_k_cu_38744534_74154cuda3std3__45__cpo6cbeginE,@object
	.size		_ZN39_INTERNAL_445f579b_4_k_cu_38744534_74154cuda3std3__45__cpo6cbeginE,(_ZN39_INTERNAL_445f579b_4_k_cu_38744534_74154cuda3std3__48in_placeE - _ZN39_INTERNAL_445f579b_4_k_cu_38744534_74154cuda3std3__45__cpo6cbeginE)
_ZN39_INTERNAL_445f579b_4_k_cu_38744534_74154cuda3std3__45__cpo6cbeginE:
	.zero		1
	.type		_ZN39_INTERNAL_445f579b_4_k_cu_38744534_74154cuda3std3__48in_placeE,@object
	.size		_ZN39_INTERNAL_445f579b_4_k_cu_38744534_74154cuda3std3__48in_placeE,(_ZN39_INTERNAL_445f579b_4_k_cu_38744534_74154cuda3std6ranges3__45__cpo9iter_moveE - _ZN39_INTERNAL_445f579b_4_k_cu_38744534_74154cuda3std3__48in_placeE)
_ZN39_INTERNAL_445f579b_4_k_cu_38744534_74154cuda3std3__48in_placeE:
	.zero		1
	.type		_ZN39_INTERNAL_445f579b_4_k_cu_38744534_74154cuda3std6ranges3__45__cpo9iter_moveE,@object
	.size		_ZN39_INTERNAL_445f579b_4_k_cu_38744534_74154cuda3std6ranges3__45__cpo9iter_moveE,(_ZN39_INTERNAL_445f579b_4_k_cu_38744534_74154cuda3std3__45__cpo5beginE - _ZN39_INTERNAL_445f579b_4_k_cu_38744534_74154cuda3std6ranges3__45__cpo9iter_moveE)
_ZN39_INTERNAL_445f579b_4_k_cu_38744534_74154cuda3std6ranges3__45__cpo9iter_moveE:
	.zero		1
	.type		_ZN39_INTERNAL_445f579b_4_k_cu_38744534_74154cuda3std3__45__cpo5beginE,@object
	.size		_ZN39_INTERNAL_445f579b_4_k_cu_38744534_74154cuda3std3__45__cpo5beginE,(_ZN39_INTERNAL_445f579b_4_k_cu_38744534_74154cuda3std3__441_GLOBAL__N__445f579b_4_k_cu_38744534_74156ignoreE - _ZN39_INTERNAL_445f579b_4_k_cu_38744534_74154cuda3std3__45__cpo5beginE)
_ZN39_INTERNAL_445f579b_4_k_cu_38744534_74154cuda3std3__45__cpo5beginE:
	.zero		1
	.type		_ZN39_INTERNAL_445f579b_4_k_cu_38744534_74154cuda3std3__441_GLOBAL__N__445f579b_4_k_cu_38744534_74156ignoreE,@object
	.size		_ZN39_INTERNAL_445f579b_4_k_cu_38744534_74154cuda3std3__441_GLOBAL__N__445f579b_4_k_cu_38744534_74156ignoreE,(_ZN39_INTERNAL_445f579b_4_k_cu_38744534_74154cute7productE - _ZN39_INTERNAL_445f579b_4_k_cu_38744534_74154cuda3std3__441_GLOBAL__N__445f579b_4_k_cu_38744534_74156ignoreE)
_ZN39_INTERNAL_445f579b_4_k_cu_38744534_74154cuda3std3__441_GLOBAL__N__445f579b_4_k_cu_38744534_74156ignoreE:
	.zero		1
	.type		_ZN39_INTERNAL_445f579b_4_k_cu_38744534_74154cute7productE,@object
	.size		_ZN39_INTERNAL_445f579b_4_k_cu_38744534_74154cute7productE,(_ZN39_INTERNAL_445f579b_4_k_cu_38744534_74154cuda3std3__45__cpo3endE - _ZN39_INTERNAL_445f579b_4_k_cu_38744534_74154cute7productE)
_ZN39_INTERNAL_445f579b_4_k_cu_38744534_74154cute7productE:
	.zero		1
	.type		_ZN39_INTERNAL_445f579b_4_k_cu_38744534_74154cuda3std3__45__cpo3endE,@object
	.size		_ZN39_INTERNAL_445f579b_4_k_cu_38744534_74154cuda3std3__45__cpo3endE,(_ZN39_INTERNAL_445f579b_4_k_cu_38744534_74154cuda3std3__419piecewise_constructE - _ZN39_INTERNAL_445f579b_4_k_cu_38744534_74154cuda3std3__45__cpo3endE)
_ZN39_INTERNAL_445f579b_4_k_cu_38744534_74154cuda3std3__45__cpo3endE:
	.zero		1
	.type		_ZN39_INTERNAL_445f579b_4_k_cu_38744534_74154cuda3std3__419piecewise_constructE,@object
	.size		_ZN39_INTERNAL_445f579b_4_k_cu_38744534_74154cuda3std3__419piecewise_constructE,(_ZN39_INTERNAL_445f579b_4_k_cu_38744534_74154cuda3std3__45__cpo4cendE - _ZN39_INTERNAL_445f579b_4_k_cu_38744534_74154cuda3std3__419piecewise_constructE)
_ZN39_INTERNAL_445f579b_4_k_cu_38744534_74154cuda3std3__419piecewise_constructE:
	.zero		1
	.type		_ZN39_INTERNAL_445f579b_4_k_cu_38744534_74154cuda3std3__45__cpo4cendE,@object
	.size		_ZN39_INTERNAL_445f579b_4_k_cu_38744534_74154cuda3std3__45__cpo4cendE,(_ZN39_INTERNAL_445f579b_4_k_cu_38744534_74154cuda3std6ranges3__45__cpo4swapE - _ZN39_INTERNAL_445f579b_4_k_cu_38744534_74154cuda3std3__45__cpo4cendE)
_ZN39_INTERNAL_445f579b_4_k_cu_38744534_74154cuda3std3__45__cpo4cendE:
	.zero		1
	.type		_ZN39_INTERNAL_445f579b_4_k_cu_38744534_74154cuda3std6ranges3__45__cpo4swapE,@object
	.size		_ZN39_INTERNAL_445f579b_4_k_cu_38744534_74154cuda3std6ranges3__45__cpo4swapE,(.L_11 - _ZN39_INTERNAL_445f579b_4_k_cu_38744534_74154cuda3std6ranges3__45__cpo4swapE)
_ZN39_INTERNAL_445f579b_4_k_cu_38744534_74154cuda3std6ranges3__45__cpo4swapE:
	.zero		1
.L_11:


//--------------------- .nv.constant0._ZN7cutlass13device_kernelINS_4gemm6kernel13GemmUniversalIN4cute5tupleIJiiiiEEENS1_10collective13CollectiveMmaINS1_35MainloopSm100TmaUmmaWarpSpecializedILi5ELi2ELi4ENS5_IJNS4_1CILi1EEESB_SB_EEEEENS5_IJNSA_ILi64EEENSA_ILi256EEENSA_ILi32EEEEEENS_12float_e4m3_tENS5_IJlSB_lEEESI_SJ_NS4_8TiledMMAINS4_8MMA_AtomIJNS4_10MMA_TraitsINS4_19SM100_MMA_F8F6F4_SSEJSI_SI_fSE_SF_NS4_17integral_constantINS4_4UMMA5MajorELSQ_0EEESR_NSO_INSP_7ScaleInELSS_0EEEST_EEEEEENS4_6LayoutISC_NS5_IJNSA_ILi0EEESX_SX_EEEEENS5_IJNS4_10UnderscoreES10_S10_EEEEENS4_13SM90_TMA_LOADENS4_14ComposedLayoutINS4_7SwizzleILi1ELi4ELi3EEENS4_18smem_ptr_flag_bitsILi8EEENSW_INS5_IJNSA_ILi8EEESG_EEENS5_IJSG_SB_EEEEEEEvNS4_8identityES13_S1D_vS1E_EENS_8epilogue10collective18CollectiveEpilogueINS1G_23Sm100TmaWarpSpecializedILi4ELi2ELi32ELb0ELb0EEEJSH_NS5_IJNSW_ISE_SB_EES1L_EEESI_SJ_SI_SJ_NS1G_6fusion15FusionCallbacksIS1K_NS1N_17LinearCombinationISI_fSI_fLNS_15FloatRoundStyleE2EEESH_S1M_JEEENS4_5SM1004TMEM4LOAD26SM100_TMEM_LOAD_16dp32b32xES13_NS14_INS15_ILi2ELi4ELi3EEES18_NSW_INS5_IJS19_SE_EEENS5_IJSE_SB_EEEEEEENS4_39AutoVectorizingCopyWithAssumedAlignmentILi128EEENS4_14SM90_TMA_STOREES21_S23_S23_EEEvvEEEEvNT_6ParamsE --------------------------
	.section	.nv.constant0._ZN7cutlass13device_kernelINS_4gemm6kernel13GemmUniversalIN4cute5tupleIJiiiiEEENS1_10collective13CollectiveMmaINS1_35MainloopSm100TmaUmmaWarpSpecializedILi5ELi2ELi4ENS5_IJNS4_1CILi1EEESB_SB_EEEEENS5_IJNSA_ILi64EEENSA_ILi256EEENSA_ILi32EEEEEENS_12float_e4m3_tENS5_IJlSB_lEEESI_SJ_NS4_8TiledMMAINS4_8MMA_AtomIJNS4_10MMA_TraitsINS4_19SM100_MMA_F8F6F4_SSEJSI_SI_fSE_SF_NS4_17integral_constantINS4_4UMMA5MajorELSQ_0EEESR_NSO_INSP_7ScaleInELSS_0EEEST_EEEEEENS4_6LayoutISC_NS5_IJNSA_ILi0EEESX_SX_EEEEENS5_IJNS4_10UnderscoreES10_S10_EEEEENS4_13SM90_TMA_LOADENS4_14ComposedLayoutINS4_7SwizzleILi1ELi4ELi3EEENS4_18smem_ptr_flag_bitsILi8EEENSW_INS5_IJNSA_ILi8EEESG_EEENS5_IJSG_SB_EEEEEEEvNS4_8identityES13_S1D_vS1E_EENS_8epilogue10collective18CollectiveEpilogueINS1G_23Sm100TmaWarpSpecializedILi4ELi2ELi32ELb0ELb0EEEJSH_NS5_IJNSW_ISE_SB_EES1L_EEESI_SJ_SI_SJ_NS1G_6fusion15FusionCallbacksIS1K_NS1N_17LinearCombinationISI_fSI_fLNS_15FloatRoundStyleE2EEESH_S1M_JEEENS4_5SM1004TMEM4LOAD26SM100_TMEM_LOAD_16dp32b32xES13_NS14_INS15_ILi2ELi4ELi3EEES18_NSW_INS5_IJS19_SE_EEENS5_IJSE_SB_EEEEEEENS4_39AutoVectorizingCopyWithAssumedAlignmentILi128EEENS4_14SM90_TMA_STOREES21_S23_S23_EEEvvEEEEvNT_6ParamsE,"a",@progbits
	.sectionflags	@""
	.align	4
.nv.constant0._ZN7cutlass13device_kernelINS_4gemm6kernel13GemmUniversalIN4cute5tupleIJiiiiEEENS1_10collective13CollectiveMmaINS1_35MainloopSm100TmaUmmaWarpSpecializedILi5ELi2ELi4ENS5_IJNS4_1CILi1EEESB_SB_EEEEENS5_IJNSA_ILi64EEENSA_ILi256EEENSA_ILi32EEEEEENS_12float_e4m3_tENS5_IJlSB_lEEESI_SJ_NS4_8TiledMMAINS4_8MMA_AtomIJNS4_10MMA_TraitsINS4_19SM100_MMA_F8F6F4_SSEJSI_SI_fSE_SF_NS4_17integral_constantINS4_4UMMA5MajorELSQ_0EEESR_NSO_INSP_7ScaleInELSS_0EEEST_EEEEEENS4_6LayoutISC_NS5_IJNSA_ILi0EEESX_SX_EEEEENS5_IJNS4_10UnderscoreES10_S10_EEEEENS4_13SM90_TMA_LOADENS4_14ComposedLayoutINS4_7SwizzleILi1ELi4ELi3EEENS4_18smem_ptr_flag_bitsILi8EEENSW_INS5_IJNSA_ILi8EEESG_EEENS5_IJSG_SB_EEEEEEEvNS4_8identityES13_S1D_vS1E_EENS_8epilogue10collective18CollectiveEpilogueINS1G_23Sm100TmaWarpSpecializedILi4ELi2ELi32ELb0ELb0EEEJSH_NS5_IJNSW_ISE_SB_EES1L_EEESI_SJ_SI_SJ_NS1G_6fusion15FusionCallbacksIS1K_NS1N_17LinearCombinationISI_fSI_fLNS_15FloatRoundStyleE2EEESH_S1M_JEEENS4_5SM1004TMEM4LOAD26SM100_TMEM_LOAD_16dp32b32xES13_NS14_INS15_ILi2ELi4ELi3EEES18_NSW_INS5_IJS19_SE_EEENS5_IJSE_SB_EEEEEEENS4_39AutoVectorizingCopyWithAssumedAlignmentILi128EEENS4_14SM90_TMA_STOREES21_S23_S23_EEEvvEEEEvNT_6ParamsE:
	.zero		2944


//--------------------- SYMBOLS --------------------------

	.type		.nv.reservedSmem.offset0,@object
	.size		.nv.reservedSmem.offset0,0x4
	.type		.nv.reservedSmem.cap,@object
	.size		.nv.reservedSmem.cap,0x4
	.type		__assertfail,@function
